//
// Generated by NVIDIA NVVM Compiler
//
// Compiler Build ID: CL-36424714
// Cuda compilation tools, release 13.0, V13.0.88
// Based on NVVM 20.0.0
//

.version 9.0
.target sm_100
.address_size 64

	// .globl	_Z16multiply_and_addPdPfS0_
.func  (.param .align 16 .b8 func_retval0[16]) __internal_trig_reduction_slowpathd
(
	.param .b64 __internal_trig_reduction_slowpathd_param_0
)
;
.const .align 8 .b8 phaseIncrement_NCO_rad[64];
.const .align 2 .b8 decimationRates[4];
// _ZZ16multiply_and_addPdPfS0_E5itemp has been demoted
// _ZZ16multiply_and_addPdPfS0_E5qtemp has been demoted
// _ZZ16multiply_mix_addPsPdPfE5itemp has been demoted
// _ZZ16multiply_mix_addPsPdPfE5qtemp has been demoted
.global .align 8 .b8 __cudart_i2opi_d[144] = {8, 93, 141, 31, 177, 95, 251, 107, 234, 146, 82, 138, 247, 57, 7, 61, 123, 241, 229, 235, 199, 186, 39, 117, 45, 234, 95, 158, 102, 63, 70, 79, 183, 9, 203, 39, 207, 126, 54, 109, 31, 109, 10, 90, 139, 17, 47, 239, 15, 152, 5, 222, 255, 151, 248, 31, 59, 40, 249, 189, 139, 95, 132, 156, 244, 57, 83, 131, 57, 214, 145, 57, 65, 126, 95, 180, 38, 112, 156, 233, 132, 68, 187, 46, 245, 53, 130, 232, 62, 167, 41, 177, 28, 235, 29, 254, 28, 146, 209, 9, 234, 46, 73, 6, 224, 210, 77, 66, 58, 110, 36, 183, 97, 197, 187, 222, 171, 99, 81, 254, 65, 144, 67, 60, 153, 149, 98, 219, 192, 221, 52, 245, 209, 87, 39, 252, 41, 21, 68, 78, 110, 131, 249, 162};
.global .align 16 .b8 __cudart_sin_cos_coeffs[128] = {70, 210, 176, 44, 241, 229, 90, 190, 146, 227, 172, 105, 227, 29, 199, 62, 161, 98, 219, 25, 160, 1, 42, 191, 24, 8, 17, 17, 17, 17, 129, 63, 84, 85, 85, 85, 85, 85, 197, 191, 0, 0, 0, 0, 0, 0, 0, 0, 0, 0, 0, 0, 0, 0, 0, 0, 100, 129, 253, 32, 131, 255, 168, 189, 40, 133, 239, 193, 167, 238, 33, 62, 217, 230, 6, 142, 79, 126, 146, 190, 233, 188, 221, 25, 160, 1, 250, 62, 71, 93, 193, 22, 108, 193, 86, 191, 81, 85, 85, 85, 85, 85, 165, 63, 0, 0, 0, 0, 0, 0, 224, 191, 0, 0, 0, 0, 0, 0, 240, 63};

.visible .entry _Z16multiply_and_addPdPfS0_(
	.param .u64 .ptr .align 1 _Z16multiply_and_addPdPfS0__param_0,
	.param .u64 .ptr .align 1 _Z16multiply_and_addPdPfS0__param_1,
	.param .u64 .ptr .align 1 _Z16multiply_and_addPdPfS0__param_2
)
{
	.reg .pred 	%p<24>;
	.reg .b32 	%r<108>;
	.reg .b32 	%f<7>;
	.reg .b64 	%rd<19>;
	.reg .b64 	%fd<142>;
	// demoted variable
	.shared .align 8 .b8 _ZZ16multiply_and_addPdPfS0_E5itemp[8192];
	// demoted variable
	.shared .align 8 .b8 _ZZ16multiply_and_addPdPfS0_E5qtemp[8192];
	mov.u32 	%r1, %tid.x;
	mov.u32 	%r2, %tid.y;
	mov.u32 	%r100, %ntid.x;
	mov.u32 	%r4, %ntid.y;
	mov.u32 	%r5, %ctaid.x;
	mov.u32 	%r6, %ctaid.y;
	mov.u32 	%r7, %nctaid.x;
	mad.lo.s32 	%r8, %r2, %r100, %r1;
	ld.const.s16 	%r40, [decimationRates+2];
	shr.u32 	%r41, %r40, 1;
	sub.s32 	%r9, %r100, %r41;
	add.s32 	%r42, %r7, -1;
	mul.lo.s32 	%r10, %r42, %r40;
	shl.b32 	%r43, %r1, 1;
	mad.lo.s32 	%r11, %r5, %r40, %r43;
	setp.lt.u32 	%p1, %r11, %r9;
	shl.b32 	%r44, %r8, 3;
	mov.u32 	%r45, _ZZ16multiply_and_addPdPfS0_E5itemp;
	add.s32 	%r12, %r45, %r44;
	mov.u32 	%r46, _ZZ16multiply_and_addPdPfS0_E5qtemp;
	add.s32 	%r13, %r46, %r44;
	@%p1 bra 	$L__BB0_2;
	ld.param.u64 	%rd18, [_Z16multiply_and_addPdPfS0__param_2];
	ld.param.u64 	%rd16, [_Z16multiply_and_addPdPfS0__param_0];
	shl.b32 	%r47, %r100, 1;
	add.s32 	%r48, %r10, %r47;
	cvta.to.global.u64 	%rd4, %rd16;
	cvta.to.global.u64 	%rd5, %rd18;
	shl.b32 	%r49, %r8, 2;
	sub.s32 	%r50, %r11, %r9;
	mul.lo.s32 	%r51, %r2, %r48;
	shl.b32 	%r52, %r51, 1;
	mul.lo.s32 	%r53, %r6, %r4;
	mad.lo.s32 	%r54, %r53, %r48, %r50;
	shl.b32 	%r55, %r54, 1;
	add.s32 	%r56, %r55, %r52;
	mul.wide.u32 	%rd6, %r56, 8;
	add.s64 	%rd7, %rd4, %rd6;
	ld.global.f64 	%fd27, [%rd7];
	ld.global.f64 	%fd28, [%rd7+8];
	add.s32 	%r57, %r56, 2;
	mul.wide.u32 	%rd8, %r57, 8;
	add.s64 	%rd9, %rd4, %rd8;
	ld.global.f64 	%fd29, [%rd9];
	ld.global.f64 	%fd30, [%rd9+8];
	mul.wide.u32 	%rd10, %r49, 4;
	add.s64 	%rd11, %rd5, %rd10;
	ld.global.f32 	%f1, [%rd11];
	cvt.f64.f32 	%fd31, %f1;
	ld.global.f32 	%f2, [%rd11+4];
	cvt.f64.f32 	%fd32, %f2;
	ld.global.f32 	%f3, [%rd11+8];
	cvt.f64.f32 	%fd33, %f3;
	ld.global.f32 	%f4, [%rd11+12];
	cvt.f64.f32 	%fd34, %f4;
	mul.f64 	%fd35, %fd27, %fd31;
	mul.f64 	%fd36, %fd28, %fd32;
	sub.f64 	%fd37, %fd35, %fd36;
	fma.rn.f64 	%fd38, %fd29, %fd33, %fd37;
	mul.f64 	%fd39, %fd30, %fd34;
	sub.f64 	%fd40, %fd38, %fd39;
	st.shared.f64 	[%r12], %fd40;
	mul.f64 	%fd41, %fd27, %fd32;
	fma.rn.f64 	%fd42, %fd28, %fd31, %fd41;
	fma.rn.f64 	%fd43, %fd30, %fd33, %fd42;
	fma.rn.f64 	%fd44, %fd29, %fd34, %fd43;
	st.shared.f64 	[%r13], %fd44;
	bra.uni 	$L__BB0_3;
$L__BB0_2:
	mov.b64 	%rd12, 0;
	st.shared.u64 	[%r12], %rd12;
	st.shared.u64 	[%r13], %rd12;
$L__BB0_3:
	bar.sync 	0;
	and.b32  	%r58, %r100, 1;
	setp.eq.b32 	%p2, %r58, 1;
	@%p2 bra 	$L__BB0_4;
	bra.uni 	$L__BB0_25;
$L__BB0_4:
	setp.eq.s32 	%p5, %r100, 0;
	mul.lo.s32 	%r63, %r100, -858993459;
	setp.gt.u32 	%p6, %r63, 858993459;
	or.pred  	%p7, %p5, %p6;
	@%p7 bra 	$L__BB0_8;
$L__BB0_5:
	mul.hi.u32 	%r64, %r100, -858993459;
	shr.u32 	%r18, %r64, 2;
	setp.ge.u32 	%p8, %r1, %r18;
	@%p8 bra 	$L__BB0_7;
	ld.shared.f64 	%fd51, [%r12];
	shl.b32 	%r65, %r18, 3;
	add.s32 	%r66, %r12, %r65;
	ld.shared.f64 	%fd52, [%r66];
	add.f64 	%fd53, %fd51, %fd52;
	add.s32 	%r67, %r66, %r65;
	ld.shared.f64 	%fd54, [%r67];
	add.f64 	%fd55, %fd53, %fd54;
	add.s32 	%r68, %r67, %r65;
	ld.shared.f64 	%fd56, [%r68];
	add.f64 	%fd57, %fd55, %fd56;
	add.s32 	%r69, %r68, %r65;
	ld.shared.f64 	%fd58, [%r69];
	add.f64 	%fd59, %fd57, %fd58;
	st.shared.f64 	[%r12], %fd59;
	ld.shared.f64 	%fd60, [%r13];
	add.s32 	%r70, %r13, %r65;
	ld.shared.f64 	%fd61, [%r70];
	add.f64 	%fd62, %fd60, %fd61;
	add.s32 	%r71, %r70, %r65;
	ld.shared.f64 	%fd63, [%r71];
	add.f64 	%fd64, %fd62, %fd63;
	add.s32 	%r72, %r71, %r65;
	ld.shared.f64 	%fd65, [%r72];
	add.f64 	%fd66, %fd64, %fd65;
	add.s32 	%r73, %r72, %r65;
	ld.shared.f64 	%fd67, [%r73];
	add.f64 	%fd68, %fd66, %fd67;
	st.shared.f64 	[%r13], %fd68;
$L__BB0_7:
	bar.sync 	0;
	setp.gt.u32 	%p9, %r100, 4;
	mul.lo.s32 	%r74, %r18, -858993459;
	setp.lt.u32 	%p10, %r74, 858993460;
	and.pred  	%p11, %p9, %p10;
	mov.u32 	%r100, %r18;
	@%p11 bra 	$L__BB0_5;
$L__BB0_8:
	setp.ne.s32 	%p12, %r1, 0;
	setp.lt.u32 	%p13, %r100, 2;
	or.pred  	%p14, %p12, %p13;
	@%p14 bra 	$L__BB0_22;
	ld.shared.f64 	%fd140, [%r12];
	ld.shared.f64 	%fd141, [%r13];
	add.s32 	%r20, %r100, -1;
	add.s32 	%r76, %r100, -2;
	and.b32  	%r21, %r20, 7;
	setp.lt.u32 	%p15, %r76, 7;
	mov.b32 	%r106, 1;
	@%p15 bra 	$L__BB0_13;
	and.b32  	%r78, %r20, -8;
	neg.s32 	%r104, %r78;
	shl.b32 	%r79, %r8, 3;
	add.s32 	%r80, %r79, 32;
	mov.u32 	%r81, _ZZ16multiply_and_addPdPfS0_E5itemp;
	add.s32 	%r102, %r81, %r80;
	mov.u32 	%r82, _ZZ16multiply_and_addPdPfS0_E5qtemp;
	add.s32 	%r101, %r82, %r80;
	mov.b32 	%r103, 0;
$L__BB0_11:
	.pragma "nounroll";
	ld.shared.f64 	%fd70, [%r102+-24];
	add.f64 	%fd71, %fd70, %fd140;
	ld.shared.f64 	%fd72, [%r101+-24];
	add.f64 	%fd73, %fd72, %fd141;
	ld.shared.f64 	%fd74, [%r102+-16];
	add.f64 	%fd75, %fd74, %fd71;
	ld.shared.f64 	%fd76, [%r101+-16];
	add.f64 	%fd77, %fd76, %fd73;
	ld.shared.f64 	%fd78, [%r102+-8];
	add.f64 	%fd79, %fd78, %fd75;
	ld.shared.f64 	%fd80, [%r101+-8];
	add.f64 	%fd81, %fd80, %fd77;
	ld.shared.f64 	%fd82, [%r102];
	add.f64 	%fd83, %fd82, %fd79;
	ld.shared.f64 	%fd84, [%r101];
	add.f64 	%fd85, %fd84, %fd81;
	ld.shared.f64 	%fd86, [%r102+8];
	add.f64 	%fd87, %fd86, %fd83;
	ld.shared.f64 	%fd88, [%r101+8];
	add.f64 	%fd89, %fd88, %fd85;
	ld.shared.f64 	%fd90, [%r102+16];
	add.f64 	%fd91, %fd90, %fd87;
	ld.shared.f64 	%fd92, [%r101+16];
	add.f64 	%fd93, %fd92, %fd89;
	ld.shared.f64 	%fd94, [%r102+24];
	add.f64 	%fd95, %fd94, %fd91;
	ld.shared.f64 	%fd96, [%r101+24];
	add.f64 	%fd97, %fd96, %fd93;
	ld.shared.f64 	%fd98, [%r102+32];
	add.f64 	%fd140, %fd98, %fd95;
	ld.shared.f64 	%fd99, [%r101+32];
	add.f64 	%fd141, %fd99, %fd97;
	add.s32 	%r104, %r104, 8;
	add.s32 	%r103, %r103, 8;
	add.s32 	%r102, %r102, 64;
	add.s32 	%r101, %r101, 64;
	setp.ne.s32 	%p16, %r104, 0;
	@%p16 bra 	$L__BB0_11;
	add.s32 	%r106, %r103, 1;
$L__BB0_13:
	setp.eq.s32 	%p17, %r21, 0;
	@%p17 bra 	$L__BB0_21;
	and.b32  	%r35, %r20, 3;
	setp.lt.u32 	%p18, %r21, 4;
	@%p18 bra 	$L__BB0_16;
	shl.b32 	%r83, %r106, 3;
	add.s32 	%r84, %r12, %r83;
	ld.shared.f64 	%fd101, [%r84];
	add.f64 	%fd102, %fd101, %fd140;
	add.s32 	%r85, %r13, %r83;
	ld.shared.f64 	%fd103, [%r85];
	add.f64 	%fd104, %fd103, %fd141;
	ld.shared.f64 	%fd105, [%r84+8];
	add.f64 	%fd106, %fd105, %fd102;
	ld.shared.f64 	%fd107, [%r85+8];
	add.f64 	%fd108, %fd107, %fd104;
	ld.shared.f64 	%fd109, [%r84+16];
	add.f64 	%fd110, %fd109, %fd106;
	ld.shared.f64 	%fd111, [%r85+16];
	add.f64 	%fd112, %fd111, %fd108;
	ld.shared.f64 	%fd113, [%r84+24];
	add.f64 	%fd140, %fd113, %fd110;
	ld.shared.f64 	%fd114, [%r85+24];
	add.f64 	%fd141, %fd114, %fd112;
	add.s32 	%r106, %r106, 4;
$L__BB0_16:
	setp.eq.s32 	%p19, %r35, 0;
	@%p19 bra 	$L__BB0_21;
	setp.eq.s32 	%p20, %r35, 1;
	@%p20 bra 	$L__BB0_19;
	shl.b32 	%r86, %r106, 3;
	add.s32 	%r87, %r12, %r86;
	ld.shared.f64 	%fd116, [%r87];
	add.f64 	%fd117, %fd116, %fd140;
	add.s32 	%r88, %r13, %r86;
	ld.shared.f64 	%fd118, [%r88];
	add.f64 	%fd119, %fd118, %fd141;
	ld.shared.f64 	%fd120, [%r87+8];
	add.f64 	%fd140, %fd120, %fd117;
	ld.shared.f64 	%fd121, [%r88+8];
	add.f64 	%fd141, %fd121, %fd119;
	add.s32 	%r106, %r106, 2;
$L__BB0_19:
	and.b32  	%r89, %r20, 1;
	setp.eq.b32 	%p21, %r89, 1;
	not.pred 	%p22, %p21;
	@%p22 bra 	$L__BB0_21;
	shl.b32 	%r90, %r106, 3;
	add.s32 	%r91, %r12, %r90;
	ld.shared.f64 	%fd122, [%r91];
	add.f64 	%fd140, %fd122, %fd140;
	add.s32 	%r92, %r13, %r90;
	ld.shared.f64 	%fd123, [%r92];
	add.f64 	%fd141, %fd123, %fd141;
$L__BB0_21:
	st.shared.f64 	[%r12], %fd140;
	st.shared.f64 	[%r13], %fd141;
$L__BB0_22:
	setp.ne.s32 	%p23, %r1, 0;
	bar.sync 	0;
	@%p23 bra 	$L__BB0_24;
	ld.param.u64 	%rd17, [_Z16multiply_and_addPdPfS0__param_1];
	mul.lo.s32 	%r93, %r7, %r2;
	shl.b32 	%r94, %r93, 1;
	mul.lo.s32 	%r95, %r6, %r4;
	mad.lo.s32 	%r96, %r95, %r7, %r5;
	shl.b32 	%r97, %r96, 1;
	add.s32 	%r98, %r97, %r94;
	ld.shared.f64 	%fd124, [%r12];
	cvt.rn.f32.f64 	%f5, %fd124;
	cvta.to.global.u64 	%rd13, %rd17;
	mul.wide.u32 	%rd14, %r98, 4;
	add.s64 	%rd15, %rd13, %rd14;
	st.global.f32 	[%rd15], %f5;
	ld.shared.f64 	%fd125, [%r13];
	cvt.rn.f32.f64 	%f6, %fd125;
	st.global.f32 	[%rd15+4], %f6;
$L__BB0_24:
	ret;
$L__BB0_25:
	shr.u32 	%r16, %r100, 1;
	setp.ge.u32 	%p3, %r1, %r16;
	@%p3 bra 	$L__BB0_27;
	shl.b32 	%r59, %r100, 2;
	add.s32 	%r60, %r12, %r59;
	ld.shared.f64 	%fd45, [%r60];
	ld.shared.f64 	%fd46, [%r12];
	add.f64 	%fd47, %fd45, %fd46;
	st.shared.f64 	[%r12], %fd47;
	add.s32 	%r61, %r13, %r59;
	ld.shared.f64 	%fd48, [%r61];
	ld.shared.f64 	%fd49, [%r13];
	add.f64 	%fd50, %fd48, %fd49;
	st.shared.f64 	[%r13], %fd50;
$L__BB0_27:
	bar.sync 	0;
	and.b32  	%r62, %r100, 2;
	setp.eq.s32 	%p4, %r62, 0;
	mov.u32 	%r100, %r16;
	@%p4 bra 	$L__BB0_25;
	bra.uni 	$L__BB0_4;

}
	// .globl	_Z16multiply_mix_addPsPdPf
.visible .entry _Z16multiply_mix_addPsPdPf(
	.param .u64 .ptr .align 1 _Z16multiply_mix_addPsPdPf_param_0,
	.param .u64 .ptr .align 1 _Z16multiply_mix_addPsPdPf_param_1,
	.param .u64 .ptr .align 1 _Z16multiply_mix_addPsPdPf_param_2
)
{
	.reg .pred 	%p<80>;
	.reg .b16 	%rs<5>;
	.reg .b32 	%r<254>;
	.reg .b32 	%f<5>;
	.reg .b64 	%rd<119>;
	.reg .b64 	%fd<331>;
	// demoted variable
	.shared .align 8 .b8 _ZZ16multiply_mix_addPsPdPfE5itemp[8192];
	// demoted variable
	.shared .align 8 .b8 _ZZ16multiply_mix_addPsPdPfE5qtemp[8192];
	ld.param.u64 	%rd34, [_Z16multiply_mix_addPsPdPf_param_1];
	mov.u32 	%r1, %tid.x;
	mov.u32 	%r2, %tid.y;
	mov.u32 	%r246, %ntid.x;
	mov.u32 	%r4, %ctaid.x;
	mov.u32 	%r5, %ctaid.y;
	mov.u32 	%r6, %nctaid.x;
	mad.lo.s32 	%r7, %r2, %r246, %r1;
	ld.const.s16 	%r95, [decimationRates];
	shr.u32 	%r96, %r95, 1;
	sub.s32 	%r8, %r246, %r96;
	add.s32 	%r97, %r6, 2147483647;
	mul.lo.s32 	%r9, %r97, %r95;
	shl.b32 	%r98, %r1, 1;
	mad.lo.s32 	%r10, %r4, %r95, %r98;
	setp.lt.u32 	%p1, %r10, %r8;
	shl.b32 	%r99, %r7, 3;
	mov.u32 	%r100, _ZZ16multiply_mix_addPsPdPfE5itemp;
	add.s32 	%r11, %r100, %r99;
	mov.u32 	%r101, _ZZ16multiply_mix_addPsPdPfE5qtemp;
	add.s32 	%r12, %r101, %r99;
	@%p1 bra 	$L__BB1_60;
	sub.s32 	%r102, %r10, %r8;
	shl.b32 	%r103, %r102, 1;
	shl.b32 	%r104, %r246, 1;
	add.s32 	%r105, %r9, %r104;
	mul.lo.s32 	%r106, %r5, %r105;
	shl.b32 	%r107, %r106, 1;
	add.s32 	%r13, %r103, %r107;
	mul.wide.u32 	%rd36, %r2, 8;
	mov.u64 	%rd37, phaseIncrement_NCO_rad;
	add.s64 	%rd38, %rd37, %rd36;
	ld.const.f64 	%fd1, [%rd38];
	cvt.rn.f64.u32 	%fd72, %r10;
	mul.f64 	%fd2, %fd1, %fd72;
	{
	.reg .b32 %temp; 
	mov.b64 	{%temp, %r108}, %fd2;
	}
	and.b32  	%r109, %r108, 2147483647;
	{
	.reg .b32 %temp; 
	mov.b64 	{%r110, %temp}, %fd2;
	}
	mov.f64 	%fd73, 0d401921FB54442D18;
	{
	.reg .b32 %temp; 
	mov.b64 	{%temp, %r111}, %fd73;
	}
	and.b32  	%r14, %r111, 2147483647;
	{
	.reg .b32 %temp; 
	mov.b64 	{%r113, %temp}, %fd73;
	}
	mov.b64 	%fd303, {%r110, %r109};
	mov.b64 	%fd310, {%r113, %r14};
	max.u32 	%r114, %r109, %r14;
	setp.lt.u32 	%p2, %r114, 2146435072;
	@%p2 bra 	$L__BB1_5;
	setp.num.f64 	%p18, %fd303, %fd303;
	setp.num.f64 	%p19, %fd310, %fd310;
	and.pred  	%p20, %p18, %p19;
	@%p20 bra 	$L__BB1_4;
	mov.f64 	%fd83, 0d401921FB54442D18;
	add.rn.f64 	%fd305, %fd2, %fd83;
	bra.uni 	$L__BB1_21;
$L__BB1_4:
	setp.eq.f64 	%p21, %fd303, 0d7FF0000000000000;
	selp.f64 	%fd305, 0dFFF8000000000000, %fd2, %p21;
	bra.uni 	$L__BB1_21;
$L__BB1_5:
	setp.eq.f64 	%p3, %fd310, 0d0000000000000000;
	mov.f64 	%fd305, 0dFFF8000000000000;
	@%p3 bra 	$L__BB1_21;
	setp.ltu.f64 	%p4, %fd303, %fd310;
	mov.f64 	%fd305, %fd2;
	@%p4 bra 	$L__BB1_21;
	{
	.reg .b32 %temp; 
	mov.b64 	{%temp, %r115}, %fd303;
	}
	shr.u32 	%r227, %r115, 20;
	{
	.reg .b32 %temp; 
	mov.b64 	{%temp, %r16}, %fd310;
	}
	shr.u32 	%r228, %r16, 20;
	setp.gt.u32 	%p5, %r115, 1048575;
	@%p5 bra 	$L__BB1_9;
	mul.f64 	%fd303, %fd303, 0d4350000000000000;
	{
	.reg .b32 %temp; 
	mov.b64 	{%temp, %r116}, %fd303;
	}
	shr.u32 	%r117, %r116, 20;
	add.s32 	%r118, %r227, %r117;
	add.s32 	%r227, %r118, -54;
$L__BB1_9:
	setp.gt.u32 	%p6, %r16, 1048575;
	mov.f64 	%fd304, %fd310;
	@%p6 bra 	$L__BB1_11;
	mul.f64 	%fd304, %fd310, 0d4350000000000000;
	{
	.reg .b32 %temp; 
	mov.b64 	{%temp, %r119}, %fd304;
	}
	shr.u32 	%r120, %r119, 20;
	add.s32 	%r121, %r228, %r120;
	add.s32 	%r228, %r121, -54;
$L__BB1_11:
	mov.b64 	%rd40, %fd303;
	mov.b64 	%rd41, %fd304;
	and.b64  	%rd42, %rd40, 4503599627370495;
	or.b64  	%rd108, %rd42, 4503599627370496;
	and.b64  	%rd43, %rd41, 4503599627370495;
	or.b64  	%rd2, %rd43, 4503599627370496;
	sub.s32 	%r22, %r227, %r228;
	min.s32 	%r23, %r22, 0;
	add.s32 	%r122, %r228, %r23;
	sub.s32 	%r123, %r227, %r122;
	add.s32 	%r124, %r123, 1;
	and.b32  	%r24, %r124, 3;
	setp.eq.s32 	%p7, %r24, 0;
	mov.u32 	%r231, %r22;
	@%p7 bra 	$L__BB1_14;
	neg.s32 	%r229, %r24;
	mov.u32 	%r231, %r22;
$L__BB1_13:
	.pragma "nounroll";
	sub.s64 	%rd44, %rd108, %rd2;
	mov.b64 	%fd75, %rd44;
	{
	.reg .b32 %temp; 
	mov.b64 	{%temp, %r125}, %fd75;
	}
	setp.lt.s32 	%p8, %r125, 0;
	selp.b64 	%rd111, %rd108, %rd44, %p8;
	shl.b64 	%rd108, %rd111, 1;
	add.s32 	%r231, %r231, -1;
	add.s32 	%r229, %r229, 1;
	setp.ne.s32 	%p9, %r229, 0;
	@%p9 bra 	$L__BB1_13;
$L__BB1_14:
	sub.s32 	%r126, %r22, %r23;
	setp.lt.u32 	%p10, %r126, 3;
	@%p10 bra 	$L__BB1_16;
$L__BB1_15:
	sub.s64 	%rd45, %rd108, %rd2;
	mov.b64 	%fd76, %rd45;
	{
	.reg .b32 %temp; 
	mov.b64 	{%temp, %r127}, %fd76;
	}
	setp.lt.s32 	%p11, %r127, 0;
	selp.b64 	%rd46, %rd108, %rd45, %p11;
	shl.b64 	%rd47, %rd46, 1;
	sub.s64 	%rd48, %rd47, %rd2;
	mov.b64 	%fd77, %rd48;
	{
	.reg .b32 %temp; 
	mov.b64 	{%temp, %r128}, %fd77;
	}
	setp.lt.s32 	%p12, %r128, 0;
	selp.b64 	%rd49, %rd47, %rd48, %p12;
	shl.b64 	%rd50, %rd49, 1;
	sub.s64 	%rd51, %rd50, %rd2;
	mov.b64 	%fd78, %rd51;
	{
	.reg .b32 %temp; 
	mov.b64 	{%temp, %r129}, %fd78;
	}
	setp.lt.s32 	%p13, %r129, 0;
	selp.b64 	%rd52, %rd50, %rd51, %p13;
	shl.b64 	%rd53, %rd52, 1;
	sub.s64 	%rd54, %rd53, %rd2;
	mov.b64 	%fd79, %rd54;
	{
	.reg .b32 %temp; 
	mov.b64 	{%temp, %r130}, %fd79;
	}
	setp.lt.s32 	%p14, %r130, 0;
	selp.b64 	%rd111, %rd53, %rd54, %p14;
	shl.b64 	%rd108, %rd111, 1;
	add.s32 	%r32, %r231, -4;
	setp.gt.s32 	%p15, %r231, 3;
	mov.u32 	%r231, %r32;
	@%p15 bra 	$L__BB1_15;
$L__BB1_16:
	and.b64  	%rd12, %rd111, 9223372036854775807;
	setp.eq.s64 	%p16, %rd12, 0;
	mov.b64 	%rd112, 0;
	@%p16 bra 	$L__BB1_20;
	mov.b64 	%fd80, %rd12;
	mul.f64 	%fd81, %fd80, 0d4350000000000000;
	{
	.reg .b32 %temp; 
	mov.b64 	{%temp, %r131}, %fd81;
	}
	shr.u32 	%r132, %r131, 20;
	sub.s32 	%r133, 55, %r132;
	sub.s32 	%r33, %r228, %r133;
	shl.b64 	%rd13, %rd12, %r133;
	setp.gt.s32 	%p17, %r33, 0;
	@%p17 bra 	$L__BB1_19;
	sub.s32 	%r135, 1, %r33;
	shr.u64 	%rd112, %rd13, %r135;
	bra.uni 	$L__BB1_20;
$L__BB1_19:
	add.s32 	%r134, %r33, -1;
	cvt.u64.u32 	%rd56, %r134;
	shl.b64 	%rd57, %rd56, 52;
	add.s64 	%rd112, %rd57, %rd13;
$L__BB1_20:
	mov.b64 	%fd82, %rd112;
	copysign.f64 	%fd305, %fd2, %fd82;
$L__BB1_21:
	abs.f64 	%fd13, %fd305;
	setp.neu.f64 	%p22, %fd13, 0d7FF0000000000000;
	@%p22 bra 	$L__BB1_23;
	mov.f64 	%fd89, 0d0000000000000000;
	mul.rn.f64 	%fd307, %fd305, %fd89;
	mov.b32 	%r234, 1;
	bra.uni 	$L__BB1_26;
$L__BB1_23:
	mul.f64 	%fd84, %fd305, 0d3FE45F306DC9C883;
	cvt.rni.s32.f64 	%r233, %fd84;
	cvt.rn.f64.s32 	%fd85, %r233;
	fma.rn.f64 	%fd86, %fd85, 0dBFF921FB54442D18, %fd305;
	fma.rn.f64 	%fd87, %fd85, 0dBC91A62633145C00, %fd86;
	fma.rn.f64 	%fd307, %fd85, 0dB97B839A252049C0, %fd87;
	setp.ltu.f64 	%p23, %fd13, 0d41E0000000000000;
	@%p23 bra 	$L__BB1_25;
	{ // callseq 0, 0
	.param .b64 param0;
	st.param.f64 	[param0], %fd305;
	.param .align 16 .b8 retval0[16];
	call.uni (retval0), 
	__internal_trig_reduction_slowpathd, 
	(
	param0
	);
	ld.param.f64 	%fd307, [retval0];
	ld.param.b32 	%r233, [retval0+8];
	} // callseq 0
$L__BB1_25:
	add.s32 	%r234, %r233, 1;
$L__BB1_26:
	shl.b32 	%r138, %r234, 6;
	cvt.u64.u32 	%rd58, %r138;
	and.b64  	%rd59, %rd58, 64;
	mov.u64 	%rd60, __cudart_sin_cos_coeffs;
	add.s64 	%rd61, %rd60, %rd59;
	mul.rn.f64 	%fd90, %fd307, %fd307;
	and.b32  	%r139, %r234, 1;
	setp.eq.b32 	%p25, %r139, 1;
	selp.f64 	%fd91, 0dBDA8FF8320FD8164, 0d3DE5DB65F9785EBA, %p25;
	ld.global.nc.v2.f64 	{%fd92, %fd93}, [%rd61];
	fma.rn.f64 	%fd94, %fd91, %fd90, %fd92;
	fma.rn.f64 	%fd95, %fd94, %fd90, %fd93;
	ld.global.nc.v2.f64 	{%fd96, %fd97}, [%rd61+16];
	fma.rn.f64 	%fd98, %fd95, %fd90, %fd96;
	fma.rn.f64 	%fd99, %fd98, %fd90, %fd97;
	ld.global.nc.v2.f64 	{%fd100, %fd101}, [%rd61+32];
	fma.rn.f64 	%fd102, %fd99, %fd90, %fd100;
	fma.rn.f64 	%fd103, %fd102, %fd90, %fd101;
	fma.rn.f64 	%fd104, %fd103, %fd307, %fd307;
	fma.rn.f64 	%fd105, %fd103, %fd90, 0d3FF0000000000000;
	selp.f64 	%fd106, %fd105, %fd104, %p25;
	and.b32  	%r140, %r234, 2;
	setp.eq.s32 	%p26, %r140, 0;
	mov.f64 	%fd107, 0d0000000000000000;
	sub.f64 	%fd108, %fd107, %fd106;
	selp.f64 	%fd19, %fd106, %fd108, %p26;
	@%p22 bra 	$L__BB1_28;
	mov.f64 	%fd114, 0d0000000000000000;
	mul.rn.f64 	%fd308, %fd305, %fd114;
	mov.b32 	%r235, 0;
	bra.uni 	$L__BB1_30;
$L__BB1_28:
	mul.f64 	%fd109, %fd305, 0d3FE45F306DC9C883;
	cvt.rni.s32.f64 	%r235, %fd109;
	cvt.rn.f64.s32 	%fd110, %r235;
	fma.rn.f64 	%fd111, %fd110, 0dBFF921FB54442D18, %fd305;
	fma.rn.f64 	%fd112, %fd110, 0dBC91A62633145C00, %fd111;
	fma.rn.f64 	%fd308, %fd110, 0dB97B839A252049C0, %fd112;
	setp.ltu.f64 	%p27, %fd13, 0d41E0000000000000;
	@%p27 bra 	$L__BB1_30;
	{ // callseq 1, 0
	.param .b64 param0;
	st.param.f64 	[param0], %fd305;
	.param .align 16 .b8 retval0[16];
	call.uni (retval0), 
	__internal_trig_reduction_slowpathd, 
	(
	param0
	);
	ld.param.f64 	%fd308, [retval0];
	ld.param.b32 	%r235, [retval0+8];
	} // callseq 1
$L__BB1_30:
	shl.b32 	%r144, %r235, 6;
	cvt.u64.u32 	%rd62, %r144;
	and.b64  	%rd63, %rd62, 64;
	mov.u64 	%rd64, __cudart_sin_cos_coeffs;
	add.s64 	%rd65, %rd64, %rd63;
	mul.rn.f64 	%fd115, %fd308, %fd308;
	and.b32  	%r145, %r235, 1;
	setp.eq.b32 	%p28, %r145, 1;
	selp.f64 	%fd116, 0dBDA8FF8320FD8164, 0d3DE5DB65F9785EBA, %p28;
	ld.global.nc.v2.f64 	{%fd117, %fd118}, [%rd65];
	fma.rn.f64 	%fd119, %fd116, %fd115, %fd117;
	fma.rn.f64 	%fd120, %fd119, %fd115, %fd118;
	ld.global.nc.v2.f64 	{%fd121, %fd122}, [%rd65+16];
	fma.rn.f64 	%fd123, %fd120, %fd115, %fd121;
	fma.rn.f64 	%fd124, %fd123, %fd115, %fd122;
	ld.global.nc.v2.f64 	{%fd125, %fd126}, [%rd65+32];
	fma.rn.f64 	%fd127, %fd124, %fd115, %fd125;
	fma.rn.f64 	%fd128, %fd127, %fd115, %fd126;
	fma.rn.f64 	%fd129, %fd128, %fd308, %fd308;
	fma.rn.f64 	%fd130, %fd128, %fd115, 0d3FF0000000000000;
	selp.f64 	%fd131, %fd130, %fd129, %p28;
	and.b32  	%r146, %r235, 2;
	setp.eq.s32 	%p29, %r146, 0;
	mov.f64 	%fd132, 0d0000000000000000;
	sub.f64 	%fd133, %fd132, %fd131;
	selp.f64 	%fd24, %fd131, %fd133, %p29;
	add.s32 	%r147, %r10, 1;
	cvt.rn.f64.u32 	%fd134, %r147;
	mul.f64 	%fd25, %fd1, %fd134;
	{
	.reg .b32 %temp; 
	mov.b64 	{%temp, %r148}, %fd25;
	}
	and.b32  	%r149, %r148, 2147483647;
	{
	.reg .b32 %temp; 
	mov.b64 	{%r150, %temp}, %fd25;
	}
	mov.b64 	%fd309, {%r150, %r149};
	max.u32 	%r151, %r149, %r14;
	setp.lt.u32 	%p30, %r151, 2146435072;
	@%p30 bra 	$L__BB1_34;
	setp.num.f64 	%p46, %fd309, %fd309;
	setp.num.f64 	%p47, %fd310, %fd310;
	and.pred  	%p48, %p46, %p47;
	@%p48 bra 	$L__BB1_33;
	mov.f64 	%fd144, 0d401921FB54442D18;
	add.rn.f64 	%fd311, %fd25, %fd144;
	bra.uni 	$L__BB1_50;
$L__BB1_33:
	setp.eq.f64 	%p49, %fd309, 0d7FF0000000000000;
	selp.f64 	%fd311, 0dFFF8000000000000, %fd25, %p49;
	bra.uni 	$L__BB1_50;
$L__BB1_34:
	setp.eq.f64 	%p31, %fd310, 0d0000000000000000;
	mov.f64 	%fd311, 0dFFF8000000000000;
	@%p31 bra 	$L__BB1_50;
	setp.ltu.f64 	%p32, %fd309, %fd310;
	mov.f64 	%fd311, %fd25;
	@%p32 bra 	$L__BB1_50;
	{
	.reg .b32 %temp; 
	mov.b64 	{%temp, %r152}, %fd309;
	}
	shr.u32 	%r236, %r152, 20;
	{
	.reg .b32 %temp; 
	mov.b64 	{%temp, %r43}, %fd310;
	}
	shr.u32 	%r237, %r43, 20;
	setp.gt.u32 	%p33, %r152, 1048575;
	@%p33 bra 	$L__BB1_38;
	mul.f64 	%fd309, %fd309, 0d4350000000000000;
	{
	.reg .b32 %temp; 
	mov.b64 	{%temp, %r153}, %fd309;
	}
	shr.u32 	%r154, %r153, 20;
	add.s32 	%r155, %r236, %r154;
	add.s32 	%r236, %r155, -54;
$L__BB1_38:
	setp.gt.u32 	%p34, %r43, 1048575;
	@%p34 bra 	$L__BB1_40;
	mul.f64 	%fd310, %fd310, 0d4350000000000000;
	{
	.reg .b32 %temp; 
	mov.b64 	{%temp, %r156}, %fd310;
	}
	shr.u32 	%r157, %r156, 20;
	add.s32 	%r158, %r237, %r157;
	add.s32 	%r237, %r158, -54;
$L__BB1_40:
	mov.b64 	%rd67, %fd309;
	mov.b64 	%rd68, %fd310;
	and.b64  	%rd69, %rd67, 4503599627370495;
	or.b64  	%rd114, %rd69, 4503599627370496;
	and.b64  	%rd70, %rd68, 4503599627370495;
	or.b64  	%rd18, %rd70, 4503599627370496;
	sub.s32 	%r49, %r236, %r237;
	min.s32 	%r50, %r49, 0;
	add.s32 	%r159, %r237, %r50;
	sub.s32 	%r160, %r236, %r159;
	add.s32 	%r161, %r160, 1;
	and.b32  	%r51, %r161, 3;
	setp.eq.s32 	%p35, %r51, 0;
	mov.u32 	%r240, %r49;
	@%p35 bra 	$L__BB1_43;
	neg.s32 	%r238, %r51;
	mov.u32 	%r240, %r49;
$L__BB1_42:
	.pragma "nounroll";
	sub.s64 	%rd71, %rd114, %rd18;
	mov.b64 	%fd136, %rd71;
	{
	.reg .b32 %temp; 
	mov.b64 	{%temp, %r162}, %fd136;
	}
	setp.lt.s32 	%p36, %r162, 0;
	selp.b64 	%rd117, %rd114, %rd71, %p36;
	shl.b64 	%rd114, %rd117, 1;
	add.s32 	%r240, %r240, -1;
	add.s32 	%r238, %r238, 1;
	setp.ne.s32 	%p37, %r238, 0;
	@%p37 bra 	$L__BB1_42;
$L__BB1_43:
	sub.s32 	%r163, %r49, %r50;
	setp.lt.u32 	%p38, %r163, 3;
	@%p38 bra 	$L__BB1_45;
$L__BB1_44:
	sub.s64 	%rd72, %rd114, %rd18;
	mov.b64 	%fd137, %rd72;
	{
	.reg .b32 %temp; 
	mov.b64 	{%temp, %r164}, %fd137;
	}
	setp.lt.s32 	%p39, %r164, 0;
	selp.b64 	%rd73, %rd114, %rd72, %p39;
	shl.b64 	%rd74, %rd73, 1;
	sub.s64 	%rd75, %rd74, %rd18;
	mov.b64 	%fd138, %rd75;
	{
	.reg .b32 %temp; 
	mov.b64 	{%temp, %r165}, %fd138;
	}
	setp.lt.s32 	%p40, %r165, 0;
	selp.b64 	%rd76, %rd74, %rd75, %p40;
	shl.b64 	%rd77, %rd76, 1;
	sub.s64 	%rd78, %rd77, %rd18;
	mov.b64 	%fd139, %rd78;
	{
	.reg .b32 %temp; 
	mov.b64 	{%temp, %r166}, %fd139;
	}
	setp.lt.s32 	%p41, %r166, 0;
	selp.b64 	%rd79, %rd77, %rd78, %p41;
	shl.b64 	%rd80, %rd79, 1;
	sub.s64 	%rd81, %rd80, %rd18;
	mov.b64 	%fd140, %rd81;
	{
	.reg .b32 %temp; 
	mov.b64 	{%temp, %r167}, %fd140;
	}
	setp.lt.s32 	%p42, %r167, 0;
	selp.b64 	%rd117, %rd80, %rd81, %p42;
	shl.b64 	%rd114, %rd117, 1;
	add.s32 	%r59, %r240, -4;
	setp.gt.s32 	%p43, %r240, 3;
	mov.u32 	%r240, %r59;
	@%p43 bra 	$L__BB1_44;
$L__BB1_45:
	and.b64  	%rd28, %rd117, 9223372036854775807;
	setp.eq.s64 	%p44, %rd28, 0;
	mov.b64 	%rd118, 0;
	@%p44 bra 	$L__BB1_49;
	mov.b64 	%fd141, %rd28;
	mul.f64 	%fd142, %fd141, 0d4350000000000000;
	{
	.reg .b32 %temp; 
	mov.b64 	{%temp, %r168}, %fd142;
	}
	shr.u32 	%r169, %r168, 20;
	sub.s32 	%r170, 55, %r169;
	sub.s32 	%r60, %r237, %r170;
	shl.b64 	%rd29, %rd28, %r170;
	setp.gt.s32 	%p45, %r60, 0;
	@%p45 bra 	$L__BB1_48;
	sub.s32 	%r172, 1, %r60;
	shr.u64 	%rd118, %rd29, %r172;
	bra.uni 	$L__BB1_49;
$L__BB1_48:
	add.s32 	%r171, %r60, -1;
	cvt.u64.u32 	%rd83, %r171;
	shl.b64 	%rd84, %rd83, 52;
	add.s64 	%rd118, %rd84, %rd29;
$L__BB1_49:
	mov.b64 	%fd143, %rd118;
	copysign.f64 	%fd311, %fd25, %fd143;
$L__BB1_50:
	abs.f64 	%fd35, %fd311;
	setp.neu.f64 	%p50, %fd35, 0d7FF0000000000000;
	@%p50 bra 	$L__BB1_52;
	mov.f64 	%fd150, 0d0000000000000000;
	mul.rn.f64 	%fd313, %fd311, %fd150;
	mov.b32 	%r243, 1;
	bra.uni 	$L__BB1_55;
$L__BB1_52:
	mul.f64 	%fd145, %fd311, 0d3FE45F306DC9C883;
	cvt.rni.s32.f64 	%r242, %fd145;
	cvt.rn.f64.s32 	%fd146, %r242;
	fma.rn.f64 	%fd147, %fd146, 0dBFF921FB54442D18, %fd311;
	fma.rn.f64 	%fd148, %fd146, 0dBC91A62633145C00, %fd147;
	fma.rn.f64 	%fd313, %fd146, 0dB97B839A252049C0, %fd148;
	setp.ltu.f64 	%p51, %fd35, 0d41E0000000000000;
	@%p51 bra 	$L__BB1_54;
	{ // callseq 2, 0
	.param .b64 param0;
	st.param.f64 	[param0], %fd311;
	.param .align 16 .b8 retval0[16];
	call.uni (retval0), 
	__internal_trig_reduction_slowpathd, 
	(
	param0
	);
	ld.param.f64 	%fd313, [retval0];
	ld.param.b32 	%r242, [retval0+8];
	} // callseq 2
$L__BB1_54:
	add.s32 	%r243, %r242, 1;
$L__BB1_55:
	setp.neu.f64 	%p52, %fd35, 0d7FF0000000000000;
	shl.b32 	%r175, %r243, 6;
	cvt.u64.u32 	%rd85, %r175;
	and.b64  	%rd86, %rd85, 64;
	mov.u64 	%rd87, __cudart_sin_cos_coeffs;
	add.s64 	%rd88, %rd87, %rd86;
	mul.rn.f64 	%fd151, %fd313, %fd313;
	and.b32  	%r176, %r243, 1;
	setp.eq.b32 	%p53, %r176, 1;
	selp.f64 	%fd152, 0dBDA8FF8320FD8164, 0d3DE5DB65F9785EBA, %p53;
	ld.global.nc.v2.f64 	{%fd153, %fd154}, [%rd88];
	fma.rn.f64 	%fd155, %fd152, %fd151, %fd153;
	fma.rn.f64 	%fd156, %fd155, %fd151, %fd154;
	ld.global.nc.v2.f64 	{%fd157, %fd158}, [%rd88+16];
	fma.rn.f64 	%fd159, %fd156, %fd151, %fd157;
	fma.rn.f64 	%fd160, %fd159, %fd151, %fd158;
	ld.global.nc.v2.f64 	{%fd161, %fd162}, [%rd88+32];
	fma.rn.f64 	%fd163, %fd160, %fd151, %fd161;
	fma.rn.f64 	%fd164, %fd163, %fd151, %fd162;
	fma.rn.f64 	%fd165, %fd164, %fd313, %fd313;
	fma.rn.f64 	%fd166, %fd164, %fd151, 0d3FF0000000000000;
	selp.f64 	%fd167, %fd166, %fd165, %p53;
	and.b32  	%r177, %r243, 2;
	setp.eq.s32 	%p54, %r177, 0;
	mov.f64 	%fd168, 0d0000000000000000;
	sub.f64 	%fd169, %fd168, %fd167;
	selp.f64 	%fd41, %fd167, %fd169, %p54;
	@%p52 bra 	$L__BB1_57;
	mov.f64 	%fd175, 0d0000000000000000;
	mul.rn.f64 	%fd314, %fd311, %fd175;
	mov.b32 	%r244, 0;
	bra.uni 	$L__BB1_59;
$L__BB1_57:
	mul.f64 	%fd170, %fd311, 0d3FE45F306DC9C883;
	cvt.rni.s32.f64 	%r244, %fd170;
	cvt.rn.f64.s32 	%fd171, %r244;
	fma.rn.f64 	%fd172, %fd171, 0dBFF921FB54442D18, %fd311;
	fma.rn.f64 	%fd173, %fd171, 0dBC91A62633145C00, %fd172;
	fma.rn.f64 	%fd314, %fd171, 0dB97B839A252049C0, %fd173;
	setp.ltu.f64 	%p55, %fd35, 0d41E0000000000000;
	@%p55 bra 	$L__BB1_59;
	{ // callseq 3, 0
	.param .b64 param0;
	st.param.f64 	[param0], %fd311;
	.param .align 16 .b8 retval0[16];
	call.uni (retval0), 
	__internal_trig_reduction_slowpathd, 
	(
	param0
	);
	ld.param.f64 	%fd314, [retval0];
	ld.param.b32 	%r244, [retval0+8];
	} // callseq 3
$L__BB1_59:
	ld.param.u64 	%rd106, [_Z16multiply_mix_addPsPdPf_param_2];
	ld.param.u64 	%rd105, [_Z16multiply_mix_addPsPdPf_param_0];
	cvta.to.global.u64 	%rd89, %rd105;
	shl.b32 	%r180, %r244, 6;
	cvt.u64.u32 	%rd90, %r180;
	and.b64  	%rd91, %rd90, 64;
	mov.u64 	%rd92, __cudart_sin_cos_coeffs;
	add.s64 	%rd93, %rd92, %rd91;
	mul.rn.f64 	%fd176, %fd314, %fd314;
	and.b32  	%r181, %r244, 1;
	setp.eq.b32 	%p56, %r181, 1;
	selp.f64 	%fd177, 0dBDA8FF8320FD8164, 0d3DE5DB65F9785EBA, %p56;
	ld.global.nc.v2.f64 	{%fd178, %fd179}, [%rd93];
	fma.rn.f64 	%fd180, %fd177, %fd176, %fd178;
	fma.rn.f64 	%fd181, %fd180, %fd176, %fd179;
	ld.global.nc.v2.f64 	{%fd182, %fd183}, [%rd93+16];
	fma.rn.f64 	%fd184, %fd181, %fd176, %fd182;
	fma.rn.f64 	%fd185, %fd184, %fd176, %fd183;
	ld.global.nc.v2.f64 	{%fd186, %fd187}, [%rd93+32];
	fma.rn.f64 	%fd188, %fd185, %fd176, %fd186;
	fma.rn.f64 	%fd189, %fd188, %fd176, %fd187;
	fma.rn.f64 	%fd190, %fd189, %fd314, %fd314;
	fma.rn.f64 	%fd191, %fd189, %fd176, 0d3FF0000000000000;
	selp.f64 	%fd192, %fd191, %fd190, %p56;
	and.b32  	%r182, %r244, 2;
	setp.eq.s32 	%p57, %r182, 0;
	mov.f64 	%fd193, 0d0000000000000000;
	sub.f64 	%fd194, %fd193, %fd192;
	selp.f64 	%fd195, %fd192, %fd194, %p57;
	mul.wide.u32 	%rd94, %r13, 2;
	add.s64 	%rd95, %rd89, %rd94;
	ld.global.u16 	%rs1, [%rd95];
	cvt.rn.f64.s16 	%fd196, %rs1;
	ld.global.u16 	%rs2, [%rd95+2];
	cvt.rn.f64.s16 	%fd197, %rs2;
	add.s32 	%r183, %r13, 2;
	mul.wide.u32 	%rd96, %r183, 2;
	add.s64 	%rd97, %rd89, %rd96;
	ld.global.u16 	%rs3, [%rd97];
	cvt.rn.f64.s16 	%fd198, %rs3;
	ld.global.u16 	%rs4, [%rd97+2];
	cvt.rn.f64.s16 	%fd199, %rs4;
	shl.b32 	%r184, %r7, 2;
	cvta.to.global.u64 	%rd98, %rd106;
	mul.wide.u32 	%rd99, %r184, 4;
	add.s64 	%rd100, %rd98, %rd99;
	ld.global.f32 	%f1, [%rd100];
	cvt.f64.f32 	%fd200, %f1;
	ld.global.f32 	%f2, [%rd100+4];
	cvt.f64.f32 	%fd201, %f2;
	ld.global.f32 	%f3, [%rd100+8];
	cvt.f64.f32 	%fd202, %f3;
	ld.global.f32 	%f4, [%rd100+12];
	cvt.f64.f32 	%fd203, %f4;
	mul.f64 	%fd204, %fd196, %fd200;
	mul.f64 	%fd205, %fd19, %fd204;
	mul.f64 	%fd206, %fd197, %fd201;
	mul.f64 	%fd207, %fd24, %fd206;
	sub.f64 	%fd208, %fd205, %fd207;
	mul.f64 	%fd209, %fd198, %fd202;
	fma.rn.f64 	%fd210, %fd41, %fd209, %fd208;
	mul.f64 	%fd211, %fd199, %fd203;
	mul.f64 	%fd212, %fd195, %fd211;
	sub.f64 	%fd213, %fd210, %fd212;
	st.shared.f64 	[%r11], %fd213;
	mul.f64 	%fd214, %fd197, %fd200;
	mul.f64 	%fd215, %fd196, %fd201;
	mul.f64 	%fd216, %fd24, %fd215;
	fma.rn.f64 	%fd217, %fd19, %fd214, %fd216;
	mul.f64 	%fd218, %fd199, %fd202;
	fma.rn.f64 	%fd219, %fd41, %fd218, %fd217;
	mul.f64 	%fd220, %fd198, %fd203;
	fma.rn.f64 	%fd221, %fd195, %fd220, %fd219;
	st.shared.f64 	[%r12], %fd221;
	bra.uni 	$L__BB1_61;
$L__BB1_60:
	mov.b64 	%rd101, 0;
	st.shared.u64 	[%r11], %rd101;
	st.shared.u64 	[%r12], %rd101;
$L__BB1_61:
	bar.sync 	0;
	and.b32  	%r185, %r246, 1;
	setp.eq.b32 	%p58, %r185, 1;
	@%p58 bra 	$L__BB1_62;
	bra.uni 	$L__BB1_83;
$L__BB1_62:
	setp.eq.s32 	%p61, %r246, 0;
	mul.lo.s32 	%r190, %r246, -858993459;
	setp.gt.u32 	%p62, %r190, 858993459;
	or.pred  	%p63, %p61, %p62;
	@%p63 bra 	$L__BB1_66;
$L__BB1_63:
	mul.hi.u32 	%r191, %r246, -858993459;
	shr.u32 	%r73, %r191, 2;
	setp.ge.u32 	%p64, %r1, %r73;
	@%p64 bra 	$L__BB1_65;
	ld.shared.f64 	%fd228, [%r11];
	shl.b32 	%r192, %r73, 3;
	add.s32 	%r193, %r11, %r192;
	ld.shared.f64 	%fd229, [%r193];
	add.f64 	%fd230, %fd228, %fd229;
	add.s32 	%r194, %r193, %r192;
	ld.shared.f64 	%fd231, [%r194];
	add.f64 	%fd232, %fd230, %fd231;
	add.s32 	%r195, %r194, %r192;
	ld.shared.f64 	%fd233, [%r195];
	add.f64 	%fd234, %fd232, %fd233;
	add.s32 	%r196, %r195, %r192;
	ld.shared.f64 	%fd235, [%r196];
	add.f64 	%fd236, %fd234, %fd235;
	st.shared.f64 	[%r11], %fd236;
	ld.shared.f64 	%fd237, [%r12];
	add.s32 	%r197, %r12, %r192;
	ld.shared.f64 	%fd238, [%r197];
	add.f64 	%fd239, %fd237, %fd238;
	add.s32 	%r198, %r197, %r192;
	ld.shared.f64 	%fd240, [%r198];
	add.f64 	%fd241, %fd239, %fd240;
	add.s32 	%r199, %r198, %r192;
	ld.shared.f64 	%fd242, [%r199];
	add.f64 	%fd243, %fd241, %fd242;
	add.s32 	%r200, %r199, %r192;
	ld.shared.f64 	%fd244, [%r200];
	add.f64 	%fd245, %fd243, %fd244;
	st.shared.f64 	[%r12], %fd245;
$L__BB1_65:
	bar.sync 	0;
	setp.gt.u32 	%p65, %r246, 4;
	mul.lo.s32 	%r201, %r73, -858993459;
	setp.lt.u32 	%p66, %r201, 858993460;
	and.pred  	%p67, %p65, %p66;
	mov.u32 	%r246, %r73;
	@%p67 bra 	$L__BB1_63;
$L__BB1_66:
	setp.ne.s32 	%p68, %r1, 0;
	setp.lt.u32 	%p69, %r246, 2;
	or.pred  	%p70, %p68, %p69;
	@%p70 bra 	$L__BB1_80;
	ld.shared.f64 	%fd329, [%r11];
	ld.shared.f64 	%fd330, [%r12];
	add.s32 	%r75, %r246, -1;
	add.s32 	%r203, %r246, -2;
	and.b32  	%r76, %r75, 7;
	setp.lt.u32 	%p71, %r203, 7;
	mov.b32 	%r252, 1;
	@%p71 bra 	$L__BB1_71;
	and.b32  	%r205, %r75, -8;
	neg.s32 	%r250, %r205;
	shl.b32 	%r206, %r7, 3;
	add.s32 	%r207, %r206, 32;
	mov.u32 	%r208, _ZZ16multiply_mix_addPsPdPfE5itemp;
	add.s32 	%r248, %r208, %r207;
	mov.u32 	%r209, _ZZ16multiply_mix_addPsPdPfE5qtemp;
	add.s32 	%r247, %r209, %r207;
	mov.b32 	%r249, 0;
$L__BB1_69:
	.pragma "nounroll";
	ld.shared.f64 	%fd247, [%r248+-24];
	add.f64 	%fd248, %fd247, %fd329;
	ld.shared.f64 	%fd249, [%r247+-24];
	add.f64 	%fd250, %fd249, %fd330;
	ld.shared.f64 	%fd251, [%r248+-16];
	add.f64 	%fd252, %fd251, %fd248;
	ld.shared.f64 	%fd253, [%r247+-16];
	add.f64 	%fd254, %fd253, %fd250;
	ld.shared.f64 	%fd255, [%r248+-8];
	add.f64 	%fd256, %fd255, %fd252;
	ld.shared.f64 	%fd257, [%r247+-8];
	add.f64 	%fd258, %fd257, %fd254;
	ld.shared.f64 	%fd259, [%r248];
	add.f64 	%fd260, %fd259, %fd256;
	ld.shared.f64 	%fd261, [%r247];
	add.f64 	%fd262, %fd261, %fd258;
	ld.shared.f64 	%fd263, [%r248+8];
	add.f64 	%fd264, %fd263, %fd260;
	ld.shared.f64 	%fd265, [%r247+8];
	add.f64 	%fd266, %fd265, %fd262;
	ld.shared.f64 	%fd267, [%r248+16];
	add.f64 	%fd268, %fd267, %fd264;
	ld.shared.f64 	%fd269, [%r247+16];
	add.f64 	%fd270, %fd269, %fd266;
	ld.shared.f64 	%fd271, [%r248+24];
	add.f64 	%fd272, %fd271, %fd268;
	ld.shared.f64 	%fd273, [%r247+24];
	add.f64 	%fd274, %fd273, %fd270;
	ld.shared.f64 	%fd275, [%r248+32];
	add.f64 	%fd329, %fd275, %fd272;
	ld.shared.f64 	%fd276, [%r247+32];
	add.f64 	%fd330, %fd276, %fd274;
	add.s32 	%r250, %r250, 8;
	add.s32 	%r249, %r249, 8;
	add.s32 	%r248, %r248, 64;
	add.s32 	%r247, %r247, 64;
	setp.ne.s32 	%p72, %r250, 0;
	@%p72 bra 	$L__BB1_69;
	add.s32 	%r252, %r249, 1;
$L__BB1_71:
	setp.eq.s32 	%p73, %r76, 0;
	@%p73 bra 	$L__BB1_79;
	and.b32  	%r90, %r75, 3;
	setp.lt.u32 	%p74, %r76, 4;
	@%p74 bra 	$L__BB1_74;
	shl.b32 	%r210, %r252, 3;
	add.s32 	%r211, %r11, %r210;
	ld.shared.f64 	%fd278, [%r211];
	add.f64 	%fd279, %fd278, %fd329;
	add.s32 	%r212, %r12, %r210;
	ld.shared.f64 	%fd280, [%r212];
	add.f64 	%fd281, %fd280, %fd330;
	ld.shared.f64 	%fd282, [%r211+8];
	add.f64 	%fd283, %fd282, %fd279;
	ld.shared.f64 	%fd284, [%r212+8];
	add.f64 	%fd285, %fd284, %fd281;
	ld.shared.f64 	%fd286, [%r211+16];
	add.f64 	%fd287, %fd286, %fd283;
	ld.shared.f64 	%fd288, [%r212+16];
	add.f64 	%fd289, %fd288, %fd285;
	ld.shared.f64 	%fd290, [%r211+24];
	add.f64 	%fd329, %fd290, %fd287;
	ld.shared.f64 	%fd291, [%r212+24];
	add.f64 	%fd330, %fd291, %fd289;
	add.s32 	%r252, %r252, 4;
$L__BB1_74:
	setp.eq.s32 	%p75, %r90, 0;
	@%p75 bra 	$L__BB1_79;
	setp.eq.s32 	%p76, %r90, 1;
	@%p76 bra 	$L__BB1_77;
	shl.b32 	%r213, %r252, 3;
	add.s32 	%r214, %r11, %r213;
	ld.shared.f64 	%fd293, [%r214];
	add.f64 	%fd294, %fd293, %fd329;
	add.s32 	%r215, %r12, %r213;
	ld.shared.f64 	%fd295, [%r215];
	add.f64 	%fd296, %fd295, %fd330;
	ld.shared.f64 	%fd297, [%r214+8];
	add.f64 	%fd329, %fd297, %fd294;
	ld.shared.f64 	%fd298, [%r215+8];
	add.f64 	%fd330, %fd298, %fd296;
	add.s32 	%r252, %r252, 2;
$L__BB1_77:
	and.b32  	%r216, %r75, 1;
	setp.eq.b32 	%p77, %r216, 1;
	not.pred 	%p78, %p77;
	@%p78 bra 	$L__BB1_79;
	shl.b32 	%r217, %r252, 3;
	add.s32 	%r218, %r11, %r217;
	ld.shared.f64 	%fd299, [%r218];
	add.f64 	%fd329, %fd299, %fd329;
	add.s32 	%r219, %r12, %r217;
	ld.shared.f64 	%fd300, [%r219];
	add.f64 	%fd330, %fd300, %fd330;
$L__BB1_79:
	st.shared.f64 	[%r11], %fd329;
	st.shared.f64 	[%r12], %fd330;
$L__BB1_80:
	setp.ne.s32 	%p79, %r1, 0;
	bar.sync 	0;
	@%p79 bra 	$L__BB1_82;
	mul.lo.s32 	%r220, %r6, %r2;
	shl.b32 	%r221, %r220, 1;
	mov.u32 	%r222, %ntid.y;
	mul.lo.s32 	%r223, %r5, %r222;
	mad.lo.s32 	%r224, %r223, %r6, %r4;
	shl.b32 	%r225, %r224, 1;
	add.s32 	%r226, %r225, %r221;
	ld.shared.f64 	%fd301, [%r11];
	cvta.to.global.u64 	%rd102, %rd34;
	mul.wide.u32 	%rd103, %r226, 8;
	add.s64 	%rd104, %rd102, %rd103;
	st.global.f64 	[%rd104], %fd301;
	ld.shared.f64 	%fd302, [%r12];
	st.global.f64 	[%rd104+8], %fd302;
$L__BB1_82:
	ret;
$L__BB1_83:
	shr.u32 	%r71, %r246, 1;
	setp.ge.u32 	%p59, %r1, %r71;
	@%p59 bra 	$L__BB1_85;
	shl.b32 	%r186, %r246, 2;
	add.s32 	%r187, %r11, %r186;
	ld.shared.f64 	%fd222, [%r187];
	ld.shared.f64 	%fd223, [%r11];
	add.f64 	%fd224, %fd222, %fd223;
	st.shared.f64 	[%r11], %fd224;
	add.s32 	%r188, %r12, %r186;
	ld.shared.f64 	%fd225, [%r188];
	ld.shared.f64 	%fd226, [%r12];
	add.f64 	%fd227, %fd225, %fd226;
	st.shared.f64 	[%r12], %fd227;
$L__BB1_85:
	bar.sync 	0;
	and.b32  	%r189, %r246, 2;
	setp.eq.s32 	%p60, %r189, 0;
	mov.u32 	%r246, %r71;
	@%p60 bra 	$L__BB1_83;
	bra.uni 	$L__BB1_62;

}
.func  (.param .align 16 .b8 func_retval0[16]) __internal_trig_reduction_slowpathd(
	.param .b64 __internal_trig_reduction_slowpathd_param_0
)
{
	.local .align 8 .b8 	__local_depot2[40];
	.reg .b64 	%SP;
	.reg .b64 	%SPL;
	.reg .pred 	%p<10>;
	.reg .b32 	%r<47>;
	.reg .b64 	%rd<74>;
	.reg .b64 	%fd<5>;

	mov.u64 	%SPL, __local_depot2;
	ld.param.f64 	%fd4, [__internal_trig_reduction_slowpathd_param_0];
	add.u64 	%rd1, %SPL, 0;
	{
	.reg .b32 %temp; 
	mov.b64 	{%temp, %r1}, %fd4;
	}
	shr.u32 	%r2, %r1, 20;
	and.b32  	%r3, %r2, 2047;
	setp.eq.s32 	%p1, %r3, 2047;
	mov.b32 	%r46, 0;
	@%p1 bra 	$L__BB2_9;
	add.s32 	%r20, %r3, -1024;
	mov.b64 	%rd20, %fd4;
	shl.b64 	%rd2, %rd20, 11;
	shr.u32 	%r4, %r20, 6;
	sub.s32 	%r45, 15, %r4;
	sub.s32 	%r21, 19, %r4;
	setp.lt.u32 	%p2, %r20, 128;
	selp.b32 	%r6, 18, %r21, %p2;
	setp.ge.s32 	%p3, %r45, %r6;
	mov.b64 	%rd70, 0;
	@%p3 bra 	$L__BB2_4;
	add.s32 	%r23, %r6, %r4;
	neg.s32 	%r43, %r23;
	or.b64  	%rd3, %rd2, -9223372036854775808;
	mov.b64 	%rd70, 0;
	mov.b32 	%r42, 0;
	mov.u64 	%rd25, __cudart_i2opi_d;
	mov.u32 	%r44, %r45;
$L__BB2_3:
	.pragma "nounroll";
	mul.wide.s32 	%rd22, %r42, 8;
	add.s64 	%rd23, %rd1, %rd22;
	mul.wide.s32 	%rd24, %r44, 8;
	add.s64 	%rd26, %rd25, %rd24;
	ld.global.nc.u64 	%rd27, [%rd26];
	{
	.reg .u32 %r0, %r1, %r2, %r3, %alo, %ahi, %blo, %bhi, %clo, %chi;
	mov.b64 	{%alo,%ahi}, %rd27;
	mov.b64 	{%blo,%bhi}, %rd3;
	mov.b64 	{%clo,%chi}, %rd70;
	mad.lo.cc.u32 	%r0, %alo, %blo, %clo;
	madc.hi.cc.u32 	%r1, %alo, %blo, %chi;
	madc.hi.u32 	%r2, %alo, %bhi, 0;
	mad.lo.cc.u32 	%r1, %alo, %bhi, %r1;
	madc.hi.cc.u32 	%r2, %ahi, %blo, %r2;
	madc.hi.u32 	%r3, %ahi, %bhi, 0;
	mad.lo.cc.u32 	%r1, %ahi, %blo, %r1;
	madc.lo.cc.u32 	%r2, %ahi, %bhi, %r2;
	addc.u32 	%r3, %r3, 0;
	mov.b64 	%rd28, {%r0,%r1};
	mov.b64 	%rd70, {%r2,%r3};
	}
	st.local.u64 	[%rd23], %rd28;
	add.s32 	%r44, %r44, 1;
	add.s32 	%r43, %r43, 1;
	add.s32 	%r42, %r42, 1;
	setp.ne.s32 	%p4, %r43, -15;
	mov.u32 	%r45, %r6;
	@%p4 bra 	$L__BB2_3;
$L__BB2_4:
	cvt.s64.s32 	%rd29, %r45;
	cvt.u64.u32 	%rd30, %r4;
	add.s64 	%rd31, %rd30, %rd29;
	shl.b64 	%rd32, %rd31, 3;
	add.s64 	%rd33, %rd1, %rd32;
	st.local.u64 	[%rd33+-120], %rd70;
	and.b32  	%r15, %r2, 63;
	ld.local.u64 	%rd72, [%rd1+16];
	ld.local.u64 	%rd71, [%rd1+24];
	setp.eq.s32 	%p5, %r15, 0;
	@%p5 bra 	$L__BB2_6;
	shl.b64 	%rd34, %rd71, %r15;
	shr.u64 	%rd35, %rd72, 1;
	xor.b32  	%r24, %r15, 63;
	shr.u64 	%rd36, %rd35, %r24;
	or.b64  	%rd71, %rd34, %rd36;
	ld.local.u64 	%rd37, [%rd1+8];
	shl.b64 	%rd38, %rd72, %r15;
	shr.u64 	%rd39, %rd37, 1;
	shr.u64 	%rd40, %rd39, %r24;
	or.b64  	%rd72, %rd38, %rd40;
$L__BB2_6:
	and.b32  	%r25, %r1, -2147483648;
	shr.u64 	%rd41, %rd71, 62;
	cvt.u32.u64 	%r26, %rd41;
	mov.b64 	{%r27, %r28}, %rd71;
	mov.b64 	{%r29, %r30}, %rd72;
	shf.l.wrap.b32 	%r31, %r30, %r27, 2;
	shf.l.wrap.b32 	%r32, %r27, %r28, 2;
	mov.b64 	%rd42, {%r31, %r32};
	shl.b64 	%rd43, %rd72, 2;
	shr.u64 	%rd44, %rd42, 63;
	cvt.u32.u64 	%r33, %rd44;
	add.s32 	%r34, %r33, %r26;
	setp.eq.s32 	%p6, %r25, 0;
	neg.s32 	%r35, %r34;
	selp.b32 	%r46, %r34, %r35, %p6;
	setp.gt.s64 	%p7, %rd42, -1;
	mov.b64 	%rd45, 0;
	{
	.reg .u32 %r0, %r1, %r2, %r3, %a0, %a1, %a2, %a3, %b0, %b1, %b2, %b3;
	mov.b64 	{%a0,%a1}, %rd45;
	mov.b64 	{%a2,%a3}, %rd45;
	mov.b64 	{%b0,%b1}, %rd43;
	mov.b64 	{%b2,%b3}, %rd42;
	sub.cc.u32 	%r0, %a0, %b0;
	subc.cc.u32 	%r1, %a1, %b1;
	subc.cc.u32 	%r2, %a2, %b2;
	subc.u32 	%r3, %a3, %b3;
	mov.b64 	%rd46, {%r0,%r1};
	mov.b64 	%rd47, {%r2,%r3};
	}
	xor.b32  	%r36, %r25, -2147483648;
	selp.b64 	%rd73, %rd42, %rd47, %p7;
	selp.b64 	%rd14, %rd43, %rd46, %p7;
	selp.b32 	%r17, %r25, %r36, %p7;
	clz.b64 	%r37, %rd73;
	cvt.u64.u32 	%rd15, %r37;
	setp.eq.s32 	%p8, %r37, 0;
	@%p8 bra 	$L__BB2_8;
	cvt.u32.u64 	%r38, %rd15;
	and.b32  	%r39, %r38, 63;
	shl.b64 	%rd48, %rd73, %r39;
	shr.u64 	%rd49, %rd14, 1;
	not.b32 	%r40, %r38;
	and.b32  	%r41, %r40, 63;
	shr.u64 	%rd50, %rd49, %r41;
	or.b64  	%rd73, %rd48, %rd50;
$L__BB2_8:
	mov.b64 	%rd51, -3958705157555305931;
	{
	.reg .u32 %r0, %r1, %r2, %r3, %alo, %ahi, %blo, %bhi;
	mov.b64 	{%alo,%ahi}, %rd73;
	mov.b64 	{%blo,%bhi}, %rd51;
	mul.lo.u32 	%r0, %alo, %blo;
	mul.hi.u32 	%r1, %alo, %blo;
	mad.lo.cc.u32 	%r1, %alo, %bhi, %r1;
	madc.hi.u32 	%r2, %alo, %bhi, 0;
	mad.lo.cc.u32 	%r1, %ahi, %blo, %r1;
	madc.hi.cc.u32 	%r2, %ahi, %blo, %r2;
	madc.hi.u32 	%r3, %ahi, %bhi, 0;
	mad.lo.cc.u32 	%r2, %ahi, %bhi, %r2;
	addc.u32 	%r3, %r3, 0;
	mov.b64 	%rd52, {%r0,%r1};
	mov.b64 	%rd53, {%r2,%r3};
	}
	setp.gt.s64 	%p9, %rd53, 0;
	{
	.reg .u32 %r0, %r1, %r2, %r3, %a0, %a1, %a2, %a3, %b0, %b1, %b2, %b3;
	mov.b64 	{%a0,%a1}, %rd52;
	mov.b64 	{%a2,%a3}, %rd53;
	mov.b64 	{%b0,%b1}, %rd52;
	mov.b64 	{%b2,%b3}, %rd53;
	add.cc.u32 	%r0, %a0, %b0;
	addc.cc.u32 	%r1, %a1, %b1;
	addc.cc.u32 	%r2, %a2, %b2;
	addc.u32 	%r3, %a3, %b3;
	mov.b64 	%rd54, {%r0,%r1};
	mov.b64 	%rd55, {%r2,%r3};
	}
	selp.b64 	%rd56, %rd55, %rd53, %p9;
	selp.s64 	%rd57, -1, 0, %p9;
	sub.s64 	%rd58, %rd57, %rd15;
	cvt.u64.u32 	%rd59, %r17;
	shl.b64 	%rd60, %rd59, 32;
	add.s64 	%rd61, %rd56, 1;
	shr.u64 	%rd62, %rd61, 10;
	add.s64 	%rd63, %rd62, 1;
	shr.u64 	%rd64, %rd63, 1;
	shl.b64 	%rd65, %rd58, 52;
	add.s64 	%rd66, %rd65, %rd64;
	add.s64 	%rd67, %rd66, 4602678819172646912;
	or.b64  	%rd68, %rd67, %rd60;
	mov.b64 	%fd4, %rd68;
$L__BB2_9:
	st.param.f64 	[func_retval0], %fd4;
	st.param.b32 	[func_retval0+8], %r46;
	ret;

}


// ===== COMPILED SASS (sm_100) =====

	.target	sm_100

	.elftype	@"ET_EXEC"


//--------------------- .note.nv.tkinfo           --------------------------
	.section	.note.nv.tkinfo,"",@"SHT_NOTE"
	.sectionflags	@"SHF_NOTE_NV_TKINFO"
	.tkinfo
        /*0018*/ 	.word	0x00000002
        /*0030*/ 	.string	""
        /*0030*/ 	.string	"ptxas"
        /*0030*/ 	.string	"Cuda compilation tools, release 13.0, V13.0.88"
        /*0030*/ 	.string	"Build cuda_13.0.r13.0/compiler.36424714_0"
        /*0030*/ 	.string	"-arch sm_100 -m 64 "



//--------------------- .note.nv.cuinfo           --------------------------
	.section	.note.nv.cuinfo,"",@"SHT_NOTE"
	.sectionflags	@"SHF_NOTE_NV_CUINFO"
        /*0018*/ 	.short	0x0002
        /*001a*/ 	.short	0x0064
        /*001c*/ 	.short	0x0082
	.zero		2


//--------------------- .nv.info                  --------------------------
	.section	.nv.info,"",@"SHT_CUDA_INFO"
	.align	4


	//----- nvinfo : EIATTR_REGCOUNT
	.align		4
        /*0000*/ 	.byte	0x04, 0x2f
        /*0002*/ 	.short	(.L_5 - .L_4)
	.align		4
.L_4:
        /*0004*/ 	.word	index@(_Z16multiply_and_addPdPfS0_)
        /*0008*/ 	.word	0x00000020


	//----- nvinfo : EIATTR_FRAME_SIZE
	.align		4
.L_5:
        /*000c*/ 	.byte	0x04, 0x11
        /*000e*/ 	.short	(.L_7 - .L_6)
	.align		4
.L_6:
        /*0010*/ 	.word	index@(_Z16multiply_and_addPdPfS0_)
        /*0014*/ 	.word	0x00000000


	//----- nvinfo : EIATTR_REGCOUNT
	.align		4
.L_7:
        /*0018*/ 	.byte	0x04, 0x2f
        /*001a*/ 	.short	(.L_9 - .L_8)
	.align		4
.L_8:
        /*001c*/ 	.word	index@(_Z16multiply_mix_addPsPdPf)
        /*0020*/ 	.word	0x00000028


	//----- nvinfo : EIATTR_FRAME_SIZE
	.align		4
.L_9:
        /*0024*/ 	.byte	0x04, 0x11
        /*0026*/ 	.short	(.L_11 - .L_10)
	.align		4
.L_10:
        /*0028*/ 	.word	index@($_Z16multiply_mix_addPsPdPf$__internal_trig_reduction_slowpathd)
        /*002c*/ 	.word	0x00000028


	//----- nvinfo : EIATTR_FRAME_SIZE
	.align		4
.L_11:
        /*0030*/ 	.byte	0x04, 0x11
        /*0032*/ 	.short	(.L_13 - .L_12)
	.align		4
.L_12:
        /*0034*/ 	.word	index@(_Z16multiply_mix_addPsPdPf)
        /*0038*/ 	.word	0x00000028


	//----- nvinfo : EIATTR_MIN_STACK_SIZE
	.align		4
.L_13:
        /*003c*/ 	.byte	0x04, 0x12
        /*003e*/ 	.short	(.L_15 - .L_14)
	.align		4
.L_14:
        /*0040*/ 	.word	index@(_Z16multiply_mix_addPsPdPf)
        /*0044*/ 	.word	0x00000028


	//----- nvinfo : EIATTR_MIN_STACK_SIZE
	.align		4
.L_15:
        /*0048*/ 	.byte	0x04, 0x12
        /*004a*/ 	.short	(.L_17 - .L_16)
	.align		4
.L_16:
        /*004c*/ 	.word	index@(_Z16multiply_and_addPdPfS0_)
        /*0050*/ 	.word	0x00000000
.L_17:


//--------------------- .nv.compat                --------------------------
	.section	.nv.compat,"",@"SHT_CUDA_COMPAT_INFO"
	.align	4
        /*0000*/ 	.byte	0x02, 0x09, 0x00, 0x00, 0x02, 0x02, 0x01, 0x00, 0x02, 0x05, 0x05, 0x00, 0x03, 0x07, 0x01, 0x01
        /*0010*/ 	.byte	0x02, 0x03, 0x00, 0x00, 0x02, 0x06, 0x01, 0x00, 0x04, 0x0b, 0x08, 0x00, 0x01, 0x00, 0x00, 0x00
        /*0020*/ 	.byte	0x00, 0x00, 0x00, 0x00


//--------------------- .nv.info._Z16multiply_mix_addPsPdPf --------------------------
	.section	.nv.info._Z16multiply_mix_addPsPdPf,"",@"SHT_CUDA_INFO"
	.sectionflags	@""
	.align	4


	//----- nvinfo : EIATTR_CUDA_API_VERSION
	.align		4
        /*0000*/ 	.byte	0x04, 0x37
        /*0002*/ 	.short	(.L_19 - .L_18)
.L_18:
        /*0004*/ 	.word	0x00000082


	//----- nvinfo : EIATTR_KPARAM_INFO
	.align		4
.L_19:
        /*0008*/ 	.byte	0x04, 0x17
        /*000a*/ 	.short	(.L_21 - .L_20)
.L_20:
        /*000c*/ 	.word	0x00000000
        /*0010*/ 	.short	0x0002
        /*0012*/ 	.short	0x0010
        /*0014*/ 	.byte	0x00, 0xf5, 0x21, 0x00


	//----- nvinfo : EIATTR_KPARAM_INFO
	.align		4
.L_21:
        /*0018*/ 	.byte	0x04, 0x17
        /*001a*/ 	.short	(.L_23 - .L_22)
.L_22:
        /*001c*/ 	.word	0x00000000
        /*0020*/ 	.short	0x0001
        /*0022*/ 	.short	0x0008
        /*0024*/ 	.byte	0x00, 0xf5, 0x21, 0x00


	//----- nvinfo : EIATTR_KPARAM_INFO
	.align		4
.L_23:
        /*0028*/ 	.byte	0x04, 0x17
        /*002a*/ 	.short	(.L_25 - .L_24)
.L_24:
        /*002c*/ 	.word	0x00000000
        /*0030*/ 	.short	0x0000
        /*0032*/ 	.short	0x0000
        /*0034*/ 	.byte	0x00, 0xf5, 0x21, 0x00


	//----- nvinfo : EIATTR_SPARSE_MMA_MASK
	.align		4
.L_25:
        /*0038*/ 	.byte	0x03, 0x50
        /*003a*/ 	.short	0x0000


	//----- nvinfo : EIATTR_MAXREG_COUNT
	.align		4
        /*003c*/ 	.byte	0x03, 0x1b
        /*003e*/ 	.short	0x00ff


	//----- nvinfo : EIATTR_NUM_BARRIERS
	.align		4
        /*0040*/ 	.byte	0x02, 0x4c
        /*0042*/ 	.byte	0x01
	.zero		1


	//----- nvinfo : EIATTR_MERCURY_ISA_VERSION
	.align		4
        /*0044*/ 	.byte	0x03, 0x5f
        /*0046*/ 	.short	0x0101


	//----- nvinfo : EIATTR_VRC_CTA_INIT_COUNT
	.align		4
        /*0048*/ 	.byte	0x02, 0x4a
	.zero		1
	.zero		1


	//----- nvinfo : EIATTR_EXIT_INSTR_OFFSETS
	.align		4
        /*004c*/ 	.byte	0x04, 0x1c
        /*004e*/ 	.short	(.L_27 - .L_26)


	//   ....[0]....
.L_26:
        /*0050*/ 	.word	0x00002d70


	//   ....[1]....
        /*0054*/ 	.word	0x00002e30


	//----- nvinfo : EIATTR_CRS_STACK_SIZE
	.align		4
.L_27:
        /*0058*/ 	.byte	0x04, 0x1e
        /*005a*/ 	.short	(.L_29 - .L_28)
.L_28:
        /*005c*/ 	.word	0x00000000


	//----- nvinfo : EIATTR_CBANK_PARAM_SIZE
	.align		4
.L_29:
        /*0060*/ 	.byte	0x03, 0x19
        /*0062*/ 	.short	0x0018


	//----- nvinfo : EIATTR_PARAM_CBANK
	.align		4
        /*0064*/ 	.byte	0x04, 0x0a
        /*0066*/ 	.short	(.L_31 - .L_30)
	.align		4
.L_30:
        /*0068*/ 	.word	index@(.nv.constant0._Z16multiply_mix_addPsPdPf)
        /*006c*/ 	.short	0x0380
        /*006e*/ 	.short	0x0018


	//----- nvinfo : EIATTR_SW_WAR
	.align		4
.L_31:
        /*0070*/ 	.byte	0x04, 0x36
        /*0072*/ 	.short	(.L_33 - .L_32)
.L_32:
        /*0074*/ 	.word	0x00000008
.L_33:


//--------------------- .nv.info._Z16multiply_and_addPdPfS0_ --------------------------
	.section	.nv.info._Z16multiply_and_addPdPfS0_,"",@"SHT_CUDA_INFO"
	.sectionflags	@""
	.align	4


	//----- nvinfo : EIATTR_CUDA_API_VERSION
	.align		4
        /*0000*/ 	.byte	0x04, 0x37
        /*0002*/ 	.short	(.L_35 - .L_34)
.L_34:
        /*0004*/ 	.word	0x00000082


	//----- nvinfo : EIATTR_KPARAM_INFO
	.align		4
.L_35:
        /*0008*/ 	.byte	0x04, 0x17
        /*000a*/ 	.short	(.L_37 - .L_36)
.L_36:
        /*000c*/ 	.word	0x00000000
        /*0010*/ 	.short	0x0002
        /*0012*/ 	.short	0x0010
        /*0014*/ 	.byte	0x00, 0xf5, 0x21, 0x00


	//----- nvinfo : EIATTR_KPARAM_INFO
	.align		4
.L_37:
        /*0018*/ 	.byte	0x04, 0x17
        /*001a*/ 	.short	(.L_39 - .L_38)
.L_38:
        /*001c*/ 	.word	0x00000000
        /*0020*/ 	.short	0x0001
        /*0022*/ 	.short	0x0008
        /*0024*/ 	.byte	0x00, 0xf5, 0x21, 0x00


	//----- nvinfo : EIATTR_KPARAM_INFO
	.align		4
.L_39:
        /*0028*/ 	.byte	0x04, 0x17
        /*002a*/ 	.short	(.L_41 - .L_40)
.L_40:
        /*002c*/ 	.word	0x00000000
        /*0030*/ 	.short	0x0000
        /*0032*/ 	.short	0x0000
        /*0034*/ 	.byte	0x00, 0xf5, 0x21, 0x00


	//----- nvinfo : EIATTR_SPARSE_MMA_MASK
	.align		4
.L_41:
        /*0038*/ 	.byte	0x03, 0x50
        /*003a*/ 	.short	0x0000


	//----- nvinfo : EIATTR_MAXREG_COUNT
	.align		4
        /*003c*/ 	.byte	0x03, 0x1b
        /*003e*/ 	.short	0x00ff


	//----- nvinfo : EIATTR_NUM_BARRIERS
	.align		4
        /*0040*/ 	.byte	0x02, 0x4c
        /*0042*/ 	.byte	0x01
	.zero		1


	//----- nvinfo : EIATTR_MERCURY_ISA_VERSION
	.align		4
        /*0044*/ 	.byte	0x03, 0x5f
        /*0046*/ 	.short	0x0101


	//----- nvinfo : EIATTR_VRC_CTA_INIT_COUNT
	.align		4
        /*0048*/ 	.byte	0x02, 0x4a
	.zero		1
	.zero		1


	//----- nvinfo : EIATTR_EXIT_INSTR_OFFSETS
	.align		4
        /*004c*/ 	.byte	0x04, 0x1c
        /*004e*/ 	.short	(.L_43 - .L_42)


	//   ....[0]....
.L_42:
        /*0050*/ 	.word	0x00000f90


	//   ....[1]....
        /*0054*/ 	.word	0x00001060


	//----- nvinfo : EIATTR_CRS_STACK_SIZE
	.align		4
.L_43:
        /*0058*/ 	.byte	0x04, 0x1e
        /*005a*/ 	.short	(.L_45 - .L_44)
.L_44:
        /*005c*/ 	.word	0x00000000


	//----- nvinfo : EIATTR_CBANK_PARAM_SIZE
	.align		4
.L_45:
        /*0060*/ 	.byte	0x03, 0x19
        /*0062*/ 	.short	0x0018


	//----- nvinfo : EIATTR_PARAM_CBANK
	.align		4
        /*0064*/ 	.byte	0x04, 0x0a
        /*0066*/ 	.short	(.L_47 - .L_46)
	.align		4
.L_46:
        /*0068*/ 	.word	index@(.nv.constant0._Z16multiply_and_addPdPfS0_)
        /*006c*/ 	.short	0x0380
        /*006e*/ 	.short	0x0018


	//----- nvinfo : EIATTR_SW_WAR
	.align		4
.L_47:
        /*0070*/ 	.byte	0x04, 0x36
        /*0072*/ 	.short	(.L_49 - .L_48)
.L_48:
        /*0074*/ 	.word	0x00000008
.L_49:


//--------------------- .nv.callgraph             --------------------------
	.section	.nv.callgraph,"",@"SHT_CUDA_CALLGRAPH"
	.align	4
	.sectionentsize	8
	.align		4
        /*0000*/ 	.word	0x00000000
	.align		4
        /*0004*/ 	.word	0xffffffff
	.align		4
        /*0008*/ 	.word	0x00000000
	.align		4
        /*000c*/ 	.word	0xfffffffe
	.align		4
        /*0010*/ 	.word	0x00000000
	.align		4
        /*0014*/ 	.word	0xfffffffd
	.align		4
        /*0018*/ 	.word	0x00000000
	.align		4
        /*001c*/ 	.word	0xfffffffc


//--------------------- .nv.constant3             --------------------------
	.section	.nv.constant3,"a",@progbits
	.align	8
.nv.constant3:
	.type		phaseIncrement_NCO_rad,@object
	.size		phaseIncrement_NCO_rad,(decimationRates - phaseIncrement_NCO_rad)
phaseIncrement_NCO_rad:
	.zero		64
	.type		decimationRates,@object
	.size		decimationRates,(.L_1 - decimationRates)
decimationRates:
	.zero		4
.L_1:


//--------------------- .nv.constant4             --------------------------
	.section	.nv.constant4,"a",@progbits
	.align	8
	.align		8
.nv.constant4:
        /*0000*/ 	.dword	__cudart_i2opi_d
	.align		8
        /*0008*/ 	.dword	__cudart_sin_cos_coeffs


//--------------------- .text._Z16multiply_mix_addPsPdPf --------------------------
	.section	.text._Z16multiply_mix_addPsPdPf,"ax",@progbits
	.align	128
        .global         _Z16multiply_mix_addPsPdPf
        .type           _Z16multiply_mix_addPsPdPf,@function
        .size           _Z16multiply_mix_addPsPdPf,(.L_x_80 - _Z16multiply_mix_addPsPdPf)
        .other          _Z16multiply_mix_addPsPdPf,@"STO_CUDA_ENTRY STV_DEFAULT"
_Z16multiply_mix_addPsPdPf:
.text._Z16multiply_mix_addPsPdPf:
[----:B------:R-:W0:Y:S01]  /*0000*/  LDC R1, c[0x0][0x37c] ;  /* 0x0000df00ff017b82 */ /* 0x000e220000000800 */
[----:B------:R-:W1:Y:S07]  /*0010*/  S2R R0, SR_TID.X ;  /* 0x0000000000007919 */ /* 0x000e6e0000002100 */
[----:B------:R-:W2:Y:S01]  /*0020*/  LDC.U16 R4, c[0x3][0x40] ;  /* 0x00c01000ff047b82 */ /* 0x000ea20000000400 */
[----:B------:R-:W3:Y:S01]  /*0030*/  LDCU UR7, c[0x0][0x360] ;  /* 0x00006c00ff0777ac */ /* 0x000ee20008000800 */
[----:B------:R-:W-:Y:S01]  /*0040*/  BSSY.RECONVERGENT B0, `(.L_x_0) ;  /* 0x000021d000007945 */ /* 0x000fe20003800200 */
[----:B------:R-:W4:Y:S01]  /*0050*/  S2R R3, SR_TID.Y ;  /* 0x0000000000037919 */ /* 0x000f220000002200 */
[----:B0-----:R-:W-:Y:S01]  /*0060*/  VIADD R1, R1, 0xffffffd8 ;  /* 0xffffffd801017836 */ /* 0x001fe20000000000 */
[----:B------:R-:W-:Y:S01]  /*0070*/  UMOV UR4, 0x400 ;  /* 0x0000040000047882 */ /* 0x000fe20000000000 */
[----:B------:R-:W0:Y:S02]  /*0080*/  LDCU.64 UR8, c[0x0][0x358] ;  /* 0x00006b00ff0877ac */ /* 0x000e240008000a00 */
[----:B------:R-:W5:Y:S08]  /*0090*/  S2UR UR10, SR_CTAID.X ;  /* 0x00000000000a79c3 */ /* 0x000f700000002500 */
[----:B------:R-:W0:Y:S08]  /*00a0*/  S2UR UR5, SR_CgaCtaId ;  /* 0x00000000000579c3 */ /* 0x000e300000008800 */
[----:B------:R-:W0:Y:S01]  /*00b0*/  LDC R2, c[0x0][0x370] ;  /* 0x0000dc00ff027b82 */ /* 0x000e220000000800 */
[----:B--2---:R-:W-:-:S04]  /*00c0*/  PRMT R4, R4, 0x9910, RZ ;  /* 0x0000991004047816 */ /* 0x004fc800000000ff */
[----:B------:R-:W-:Y:S01]  /*00d0*/  SHF.R.U32.HI R5, RZ, 0x1, R4 ;  /* 0x00000001ff057819 */ /* 0x000fe20000011604 */
[----:B-1----:R-:W-:Y:S02]  /*00e0*/  IMAD.SHL.U32 R7, R0, 0x2, RZ ;  /* 0x0000000200077824 */ /* 0x002fe400078e00ff */
[----:B------:R-:W1:Y:S01]  /*00f0*/  S2UR UR11, SR_CTAID.Y ;  /* 0x00000000000b79c3 */ /* 0x000e620000002600 */
[----:B---3--:R-:W-:Y:S01]  /*0100*/  IADD3 R5, PT, PT, -R5, UR7, RZ ;  /* 0x0000000705057c10 */ /* 0x008fe2000fffe1ff */
[----:B-----5:R-:W-:Y:S02]  /*0110*/  IMAD R20, R4, UR10, R7 ;  /* 0x0000000a04147c24 */ /* 0x020fe4000f8e0207 */
[----:B----4-:R-:W-:-:S03]  /*0120*/  IMAD R6, R3, UR7, R0 ;  /* 0x0000000703067c24 */ /* 0x010fc6000f8e0200 */
[----:B------:R-:W-:Y:S01]  /*0130*/  ISETP.GE.U32.AND P0, PT, R20, R5, PT ;  /* 0x000000051400720c */ /* 0x000fe20003f06070 */
[----:B0-----:R-:W-:Y:S02]  /*0140*/  ULEA UR6, UR5, UR4, 0x18 ;  /* 0x0000000405067291 */ /* 0x001fe4000f8ec0ff */
[----:B------:R-:W-:-:S04]  /*0150*/  UIADD3 UR4, UPT, UPT, UR4, 0x2000, URZ ;  /* 0x0000200004047890 */ /* 0x000fc8000fffe0ff */
[----:B------:R-:W-:Y:S01]  /*0160*/  ULEA UR4, UR5, UR4, 0x18 ;  /* 0x0000000405047291 */ /* 0x000fe2000f8ec0ff */
[----:B------:R-:W-:Y:S01]  /*0170*/  VIADD R7, R2, 0x7fffffff ;  /* 0x7fffffff02077836 */ /* 0x000fe20000000000 */
[----:B------:R-:W-:-:S03]  /*0180*/  LEA R21, R6, UR6, 0x3 ;  /* 0x0000000606157c11 */ /* 0x000fc6000f8e18ff */
[----:B------:R-:W-:Y:S01]  /*0190*/  IMAD R11, R4, R7, RZ ;  /* 0x00000007040b7224 */ /* 0x000fe200078e02ff */
[----:B------:R-:W-:Y:S01]  /*01a0*/  LEA R7, R6, UR4, 0x3 ;  /* 0x0000000406077c11 */ /* 0x000fe2000f8e18ff */
[----:B------:R-:W-:Y:S01]  /*01b0*/  IMAD.U32 R4, RZ, RZ, UR7 ;  /* 0x00000007ff047e24 */ /* 0x000fe2000f8e00ff */
[----:B-1----:R-:W-:Y:S06]  /*01c0*/  @!P0 BRA `(.L_x_1) ;  /* 0x0000002000088947 */ /* 0x002fec0003800000 */
[----:B------:R-:W-:Y:S01]  /*01d0*/  IMAD.SHL.U32 R24, R3, 0x8, RZ ;  /* 0x0000000803187824 */ /* 0x000fe200078e00ff */
[----:B------:R-:W0:Y:S01]  /*01e0*/  I2F.F64.U32 R8, R20 ;  /* 0x0000001400087312 */ /* 0x000e220000201800 */
[----:B------:R-:W-:Y:S01]  /*01f0*/  IMAD R11, R4, 0x2, R11 ;  /* 0x00000002040b7824 */ /* 0x000fe200078e020b */
[----:B------:R-:W-:Y:S03]  /*0200*/  BSSY.RECONVERGENT B1, `(.L_x_2) ;  /* 0x0000077000017945 */ /* 0x000fe60003800200 */
[----:B------:R-:W0:Y:S01]  /*0210*/  LDC.64 R24, c[0x3][R24] ;  /* 0x00c0000018187b82 */ /* 0x000e220000000a00 */
[----:B------:R-:W-:-:S05]  /*0220*/  IMAD R11, R11, UR11, RZ ;  /* 0x0000000b0b0b7c24 */ /* 0x000fca000f8e02ff */
[----:B------:R-:W-:-:S05]  /*0230*/  IADD3 R5, PT, PT, R11, -R5, R20 ;  /* 0x800000050b057210 */ /* 0x000fca0007ffe014 */
[----:B------:R-:W-:Y:S01]  /*0240*/  IMAD.SHL.U32 R5, R5, 0x2, RZ ;  /* 0x0000000205057824 */ /* 0x000fe200078e00ff */
[----:B0-----:R-:W-:-:S10]  /*0250*/  DMUL R8, R24, R8 ;  /* 0x0000000818087228 */ /* 0x001fd40000000000 */
[----:B------:R-:W-:-:S04]  /*0260*/  LOP3.LUT R13, R9, 0x7fffffff, RZ, 0xc0, !PT ;  /* 0x7fffffff090d7812 */ /* 0x000fc800078ec0ff */
[----:B------:R-:W-:Y:S01]  /*0270*/  VIMNMX.U32 R10, PT, PT, R13, 0x401921fb, !PT ;  /* 0x401921fb0d0a7848 */ /* 0x000fe20007fe0000 */
[----:B------:R-:W-:-:S03]  /*0280*/  IMAD.MOV.U32 R11, RZ, RZ, R13 ;  /* 0x000000ffff0b7224 */ /* 0x000fc600078e000d */
[----:B------:R-:W-:Y:S01]  /*0290*/  ISETP.GE.U32.AND P0, PT, R10, 0x7ff00000, PT ;  /* 0x7ff000000a00780c */ /* 0x000fe20003f06070 */
[----:B------:R-:W-:-:S12]  /*02a0*/  IMAD.MOV.U32 R10, RZ, RZ, R8 ;  /* 0x000000ffff0a7224 */ /* 0x000fd800078e0008 */
[----:B------:R-:W-:Y:S05]  /*02b0*/  @!P0 BRA `(.L_x_3) ;  /* 0x0000000000208947 */ /* 0x000fea0003800000 */
[----:B------:R-:W-:-:S14]  /*02c0*/  DSETP.NAN.AND P0, PT, R10, R10, PT ;  /* 0x0000000a0a00722a */ /* 0x000fdc0003f08000 */
[----:B------:R-:W-:Y:S01]  /*02d0*/  @P0 IMAD.MOV.U32 R26, RZ, RZ, 0x54442d18 ;  /* 0x54442d18ff1a0424 */ /* 0x000fe200078e00ff */
[----:B------:R-:W-:Y:S01]  /*02e0*/  @!P0 DSETP.NEU.AND P1, PT, R10, +INF , PT ;  /* 0x7ff000000a00842a */ /* 0x000fe20003f2d000 */
[----:B------:R-:W-:-:S06]  /*02f0*/  @P0 IMAD.MOV.U32 R27, RZ, RZ, 0x401921fb ;  /* 0x401921fbff1b0424 */ /* 0x000fcc00078e00ff */
[----:B------:R-:W-:-:S06]  /*0300*/  @P0 DADD R26, R8, R26 ;  /* 0x00000000081a0229 */ /* 0x000fcc000000001a */
[----:B------:R-:W-:Y:S02]  /*0310*/  @!P0 FSEL R26, R8, RZ, P1 ;  /* 0x000000ff081a8208 */ /* 0x000fe40000800000 */
[----:B------:R-:W-:Y:S01]  /*0320*/  @!P0 FSEL R27, R9, -QNAN , P1 ;  /* 0xfff80000091b8808 */ /* 0x000fe20000800000 */
[----:B------:R-:W-:Y:S06]  /*0330*/  BRA `(.L_x_4) ;  /* 0x00000004008c7947 */ /* 0x000fec0003800000 */
.L_x_3:
[----:B------:R-:W-:Y:S01]  /*0340*/  UMOV UR4, 0x54442d18 ;  /* 0x54442d1800047882 */ /* 0x000fe20000000000 */
[----:B------:R-:W-:Y:S01]  /*0350*/  UMOV UR5, 0x401921fb ;  /* 0x401921fb00057882 */ /* 0x000fe20000000000 */
[----:B------:R-:W-:Y:S01]  /*0360*/  IMAD.MOV.U32 R26, RZ, RZ, R8 ;  /* 0x000000ffff1a7224 */ /* 0x000fe200078e0008 */
[----:B------:R-:W-:Y:S01]  /*0370*/  DSETP.GE.AND P0, PT, R10, UR4, PT ;  /* 0x000000040a007e2a */ /* 0x000fe2000bf06000 */
[----:B------:R-:W-:-:S13]  /*0380*/  IMAD.MOV.U32 R27, RZ, RZ, R9 ;  /* 0x000000ffff1b7224 */ /* 0x000fda00078e0009 */
[----:B------:R-:W-:Y:S05]  /*0390*/  @!P0 BRA `(.L_x_4) ;  /* 0x0000000400748947 */ /* 0x000fea0003800000 */
[----:B------:R-:W-:Y:S01]  /*03a0*/  ISETP.GT.U32.AND P0, PT, R11, 0xfffff, PT ;  /* 0x000fffff0b00780c */ /* 0x000fe20003f04070 */
[----:B------:R-:W-:Y:S01]  /*03b0*/  BSSY.RECONVERGENT B2, `(.L_x_5) ;  /* 0x000001e000027945 */ /* 0x000fe20003800200 */
[----:B------:R-:W-:-:S11]  /*03c0*/  SHF.R.U32.HI R13, RZ, 0x14, R11 ;  /* 0x00000014ff0d7819 */ /* 0x000fd6000001160b */
[----:B------:R-:W-:-:S10]  /*03d0*/  @!P0 DMUL R10, R10, 1.80143985094819840000e+16 ;  /* 0x435000000a0a8828 */ /* 0x000fd40000000000 */
[----:B------:R-:W-:Y:S01]  /*03e0*/  @!P0 LEA.HI R12, R11, R13, RZ, 0xc ;  /* 0x0000000d0b0c8211 */ /* 0x000fe200078f60ff */
[----:B------:R-:W-:-:S04]  /*03f0*/  IMAD.MOV.U32 R14, RZ, RZ, R10 ;  /* 0x000000ffff0e7224 */ /* 0x000fc800078e000a */
[----:B------:R-:W-:-:S04]  /*0400*/  @!P0 VIADD R13, R12, 0xffffffca ;  /* 0xffffffca0c0d8836 */ /* 0x000fc80000000000 */
[----:B------:R-:W-:-:S04]  /*0410*/  VIADD R16, R13, 0xfffffbff ;  /* 0xfffffbff0d107836 */ /* 0x000fc80000000000 */
[----:B------:R-:W-:Y:S01]  /*0420*/  IMAD.MOV.U32 R10, RZ, RZ, R16 ;  /* 0x000000ffff0a7224 */ /* 0x000fe200078e0010 */
[----:B------:R-:W-:-:S04]  /*0430*/  VIMNMX R17, PT, PT, RZ, R16, PT ;  /* 0x00000010ff117248 */ /* 0x000fc80003fe0100 */
[----:B------:R-:W-:-:S05]  /*0440*/  IADD3 R13, PT, PT, R13, -0x401, -R17 ;  /* 0xfffffbff0d0d7810 */ /* 0x000fca0007ffe811 */
[----:B------:R-:W-:-:S05]  /*0450*/  VIADD R13, R13, 0x1 ;  /* 0x000000010d0d7836 */ /* 0x000fca0000000000 */
[----:B------:R-:W-:Y:S02]  /*0460*/  LOP3.LUT P0, R12, R13, 0x3, RZ, 0xc0, !PT ;  /* 0x000000030d0c7812 */ /* 0x000fe4000780c0ff */
[----:B------:R-:W-:-:S04]  /*0470*/  LOP3.LUT R13, R11, 0xfffff, RZ, 0xc0, !PT ;  /* 0x000fffff0b0d7812 */ /* 0x000fc800078ec0ff */
[----:B------:R-:W-:-:S07]  /*0480*/  LOP3.LUT R13, R13, 0x100000, RZ, 0xfc, !PT ;  /* 0x001000000d0d7812 */ /* 0x000fce00078efcff */
[----:B------:R-:W-:Y:S05]  /*0490*/  @!P0 BRA `(.L_x_6) ;  /* 0x00000000003c8947 */ /* 0x000fea0003800000 */
[----:B------:R-:W-:Y:S01]  /*04a0*/  BSSY.RECONVERGENT B3, `(.L_x_6) ;  /* 0x000000e000037945 */ /* 0x000fe20003800200 */
[----:B------:R-:W-:Y:S02]  /*04b0*/  IMAD.MOV R11, RZ, RZ, -R12 ;  /* 0x000000ffff0b7224 */ /* 0x000fe400078e0a0c */
[----:B------:R-:W-:-:S07]  /*04c0*/  IMAD.MOV.U32 R10, RZ, RZ, R16 ;  /* 0x000000ffff0a7224 */ /* 0x000fce00078e0010 */
.L_x_7:
[----:B------:R-:W-:Y:S01]  /*04d0*/  VIADD R11, R11, 0x1 ;  /* 0x000000010b0b7836 */ /* 0x000fe20000000000 */
[----:B------:R-:W-:Y:S01]  /*04e0*/  IADD3 R15, P0, PT, R14, -0x54442d18, RZ ;  /* 0xabbbd2e80e0f7810 */ /* 0x000fe20007f1e0ff */
[----:B------:R-:W-:-:S03]  /*04f0*/  VIADD R10, R10, 0xffffffff ;  /* 0xffffffff0a0a7836 */ /* 0x000fc60000000000 */
[----:B------:R-:W-:Y:S02]  /*0500*/  ISETP.NE.AND P1, PT, R11, RZ, PT ;  /* 0x000000ff0b00720c */ /* 0x000fe40003f25270 */
[----:B------:R-:W-:-:S04]  /*0510*/  IADD3.X R12, PT, PT, R13, -0x1921fc, RZ, P0, !PT ;  /* 0xffe6de040d0c7810 */ /* 0x000fc800007fe4ff */
[----:B------:R-:W-:-:S04]  /*0520*/  ISETP.GE.AND P0, PT, R12, RZ, PT ;  /* 0x000000ff0c00720c */ /* 0x000fc80003f06270 */
[----:B------:R-:W-:Y:S02]  /*0530*/  SEL R15, R14, R15, !P0 ;  /* 0x0000000f0e0f7207 */ /* 0x000fe40004000000 */
[----:B------:R-:W-:-:S03]  /*0540*/  SEL R12, R13, R12, !P0 ;  /* 0x0000000c0d0c7207 */ /* 0x000fc60004000000 */
[C---:B------:R-:W-:Y:S01]  /*0550*/  IMAD.SHL.U32 R14, R15.reuse, 0x2, RZ ;  /* 0x000000020f0e7824 */ /* 0x040fe200078e00ff */
[----:B------:R-:W-:Y:S01]  /*0560*/  SHF.L.U64.HI R13, R15, 0x1, R12 ;  /* 0x000000010f0d7819 */ /* 0x000fe2000001020c */
[----:B------:R-:W-:Y:S06]  /*0570*/  @P1 BRA `(.L_x_7) ;  /* 0xfffffffc00d41947 */ /* 0x000fec000383ffff */
[----:B------:R-:W-:Y:S05]  /*0580*/  BSYNC.RECONVERGENT B3 ;  /* 0x0000000000037941 */ /* 0x000fea0003800200 */
.L_x_6:
[----:B------:R-:W-:Y:S05]  /*0590*/  BSYNC.RECONVERGENT B2 ;  /* 0x0000000000027941 */ /* 0x000fea0003800200 */
.L_x_5:
[----:B------:R-:W-:Y:S01]  /*05a0*/  IMAD.IADD R11, R16, 0x1, -R17 ;  /* 0x00000001100b7824 */ /* 0x000fe200078e0a11 */
[----:B------:R-:W-:Y:S04]  /*05b0*/  BSSY.RECONVERGENT B2, `(.L_x_8) ;  /* 0x0000025000027945 */ /* 0x000fe80003800200 */
[----:B------:R-:W-:-:S13]  /*05c0*/  ISETP.GE.U32.AND P0, PT, R11, 0x3, PT ;  /* 0x000000030b00780c */ /* 0x000fda0003f06070 */
[----:B------:R-:W-:Y:S05]  /*05d0*/  @!P0 BRA `(.L_x_9) ;  /* 0x0000000000888947 */ /* 0x000fea0003800000 */
[----:B------:R-:W-:Y:S01]  /*05e0*/  BSSY.RECONVERGENT B3, `(.L_x_10) ;  /* 0x0000020000037945 */ /* 0x000fe20003800200 */
.L_x_11:
[----:B------:R-:W-:Y:S02]  /*05f0*/  IADD3 R11, P0, PT, R14, -0x54442d18, RZ ;  /* 0xabbbd2e80e0b7810 */ /* 0x000fe40007f1e0ff */
[C---:B------:R-:W-:Y:S01]  /*0600*/  ISETP.GT.AND P1, PT, R10.reuse, 0x3, PT ;  /* 0x000000030a00780c */ /* 0x040fe20003f24270 */
[----:B------:R-:W-:Y:S01]  /*0610*/  VIADD R10, R10, 0xfffffffc ;  /* 0xfffffffc0a0a7836 */ /* 0x000fe20000000000 */
[----:B------:R-:W-:-:S04]  /*0620*/  IADD3.X R12, PT, PT, R13, -0x1921fc, RZ, P0, !PT ;  /* 0xffe6de040d0c7810 */ /* 0x000fc800007fe4ff */
[----:B------:R-:W-:-:S04]  /*0630*/  ISETP.GE.AND P0, PT, R12, RZ, PT ;  /* 0x000000ff0c00720c */ /* 0x000fc80003f06270 */
[----:B------:R-:W-:Y:S02]  /*0640*/  SEL R11, R14, R11, !P0 ;  /* 0x0000000b0e0b7207 */ /* 0x000fe40004000000 */
[----:B------:R-:W-:-:S03]  /*0650*/  SEL R12, R13, R12, !P0 ;  /* 0x0000000c0d0c7207 */ /* 0x000fc60004000000 */
[C---:B------:R-:W-:Y:S01]  /*0660*/  IMAD.SHL.U32 R14, R11.reuse, 0x2, RZ ;  /* 0x000000020b0e7824 */ /* 0x040fe200078e00ff */
[----:B------:R-:W-:-:S04]  /*0670*/  SHF.L.U64.HI R13, R11, 0x1, R12 ;  /* 0x000000010b0d7819 */ /* 0x000fc8000001020c */
[----:B------:R-:W-:-:S04]  /*0680*/  IADD3 R11, P0, PT, R14, -0x54442d18, RZ ;  /* 0xabbbd2e80e0b7810 */ /* 0x000fc80007f1e0ff */
        /* <DEDUP_REMOVED lines=22> */
.L_x_10:
[----:B------:R-:W-:-:S07]  /*07f0*/  IMAD.MOV.U32 R15, RZ, RZ, R11 ;  /* 0x000000ffff0f7224 */ /* 0x000fce00078e000b */
.L_x_9:
[----:B------:R-:W-:Y:S05]  /*0800*/  BSYNC.RECONVERGENT B2 ;  /* 0x0000000000027941 */ /* 0x000fea0003800200 */
.L_x_8:
[----:B------:R-:W-:Y:S01]  /*0810*/  LOP3.LUT R11, R12, 0x7fffffff, RZ, 0xc0, !PT ;  /* 0x7fffffff0c0b7812 */ /* 0x000fe200078ec0ff */
[----:B------:R-:W-:Y:S01]  /*0820*/  BSSY.RECONVERGENT B2, `(.L_x_12) ;  /* 0x0000013000027945 */ /* 0x000fe20003800200 */
[----:B------:R-:W-:Y:S02]  /*0830*/  ISETP.NE.U32.AND P0, PT, R15, RZ, PT ;  /* 0x000000ff0f00720c */ /* 0x000fe40003f05070 */
[----:B------:R-:W-:Y:S02]  /*0840*/  CS2R R26, SRZ ;  /* 0x00000000001a7805 */ /* 0x000fe4000001ff00 */
[----:B------:R-:W-:-:S13]  /*0850*/  ISETP.NE.AND.EX P0, PT, R11, RZ, PT, P0 ;  /* 0x000000ff0b00720c */ /* 0x000fda0003f05300 */
[----:B------:R-:W-:Y:S05]  /*0860*/  @!P0 BRA `(.L_x_13) ;  /* 0x0000000000388947 */ /* 0x000fea0003800000 */
[----:B------:R-:W-:-:S06]  /*0870*/  IMAD.MOV.U32 R10, RZ, RZ, R15 ;  /* 0x000000ffff0a7224 */ /* 0x000fcc00078e000f */
[----:B------:R-:W-:-:S10]  /*0880*/  DMUL R12, R10, 1.80143985094819840000e+16 ;  /* 0x435000000a0c7828 */ /* 0x000fd40000000000 */
[----:B------:R-:W-:-:S04]  /*0890*/  SHF.R.U32.HI R12, RZ, 0x14, R13 ;  /* 0x00000014ff0c7819 */ /* 0x000fc8000001160d */
[----:B------:R-:W-:-:S04]  /*08a0*/  IADD3 R10, PT, PT, -R12, 0x37, RZ ;  /* 0x000000370c0a7810 */ /* 0x000fc80007ffe1ff */
[----:B------:R-:W-:Y:S02]  /*08b0*/  IADD3 R12, PT, PT, -R10, 0x401, RZ ;  /* 0x000004010a0c7810 */ /* 0x000fe40007ffe1ff */
[CC--:B------:R-:W-:Y:S02]  /*08c0*/  SHF.L.U64.HI R13, R15.reuse, R10.reuse, R11 ;  /* 0x0000000a0f0d7219 */ /* 0x0c0fe4000001020b */
[----:B------:R-:W-:Y:S02]  /*08d0*/  ISETP.GT.AND P0, PT, R12, RZ, PT ;  /* 0x000000ff0c00720c */ /* 0x000fe40003f04270 */
[----:B------:R-:W-:-:S11]  /*08e0*/  SHF.L.U32 R15, R15, R10, RZ ;  /* 0x0000000a0f0f7219 */ /* 0x000fd600000006ff */
[C---:B------:R-:W-:Y:S01]  /*08f0*/  @!P0 IADD3 R10, PT, PT, -R12.reuse, 0x1, RZ ;  /* 0x000000010c0a8810 */ /* 0x040fe20007ffe1ff */
[----:B------:R-:W-:-:S03]  /*0900*/  @P0 VIADD R11, R12, 0xffffffff ;  /* 0xffffffff0c0b0836 */ /* 0x000fc60000000000 */
[-CC-:B------:R-:W-:Y:S02]  /*0910*/  @!P0 SHF.R.U64 R26, R15, R10.reuse, R13.reuse ;  /* 0x0000000a0f1a8219 */ /* 0x180fe4000000120d */
[----:B------:R-:W-:Y:S02]  /*0920*/  @P0 IADD3 R26, P1, PT, RZ, R15, RZ ;  /* 0x0000000fff1a0210 */ /* 0x000fe40007f3e0ff */
[----:B------:R-:W-:-:S03]  /*0930*/  @!P0 SHF.R.U32.HI R27, RZ, R10, R13 ;  /* 0x0000000aff1b8219 */ /* 0x000fc6000001160d */
[----:B------:R-:W-:-:S08]  /*0940*/  @P0 IMAD.U32.X R27, R11, 0x100000, R13, P1 ;  /* 0x001000000b1b0824 */ /* 0x000fd000008e040d */
.L_x_13:
[----:B------:R-:W-:Y:S05]  /*0950*/  BSYNC.RECONVERGENT B2 ;  /* 0x0000000000027941 */ /* 0x000fea0003800200 */
.L_x_12:
[----:B------:R-:W-:-:S07]  /*0960*/  LOP3.LUT R27, R27, 0x80000000, R9, 0xb8, !PT ;  /* 0x800000001b1b7812 */ /* 0x000fce00078eb809 */
.L_x_4:
[----:B------:R-:W-:Y:S05]  /*0970*/  BSYNC.RECONVERGENT B1 ;  /* 0x0000000000017941 */ /* 0x000fea0003800200 */
.L_x_2:
[----:B------:R-:W-:Y:S01]  /*0980*/  DSETP.NEU.AND P2, PT, |R26|, +INF , PT ;  /* 0x7ff000001a00742a */ /* 0x000fe20003f4d200 */
[----:B------:R-:W-:-:S13]  /*0990*/  BSSY.RECONVERGENT B1, `(.L_x_14) ;  /* 0x000001d000017945 */ /* 0x000fda0003800200 */
[----:B------:R-:W-:Y:S01]  /*09a0*/  @!P2 DMUL R30, RZ, R26 ;  /* 0x0000001aff1ea228 */ /* 0x000fe20000000000 */
[----:B------:R-:W-:Y:S01]  /*09b0*/  @!P2 IMAD.MOV.U32 R32, RZ, RZ, 0x1 ;  /* 0x00000001ff20a424 */ /* 0x000fe200078e00ff */
[----:B------:R-:W-:Y:S09]  /*09c0*/  @!P2 BRA `(.L_x_15) ;  /* 0x000000000064a947 */ /* 0x000ff20003800000 */
[----:B------:R-:W-:Y:S01]  /*09d0*/  UMOV UR4, 0x6dc9c883 ;  /* 0x6dc9c88300047882 */ /* 0x000fe20000000000 */
[----:B------:R-:W-:Y:S01]  /*09e0*/  UMOV UR5, 0x3fe45f30 ;  /* 0x3fe45f3000057882 */ /* 0x000fe20000000000 */
[C---:B------:R-:W-:Y:S01]  /*09f0*/  DSETP.GE.AND P0, PT, |R26|.reuse, 2.14748364800000000000e+09, PT ;  /* 0x41e000001a00742a */ /* 0x040fe20003f06200 */
[----:B------:R-:W-:Y:S01]  /*0a00*/  BSSY.RECONVERGENT B2, `(.L_x_16) ;  /* 0x0000014000027945 */ /* 0x000fe20003800200 */
[----:B------:R-:W-:Y:S01]  /*0a10*/  DMUL R8, R26, UR4 ;  /* 0x000000041a087c28 */ /* 0x000fe20008000000 */
[----:B------:R-:W-:Y:S01]  /*0a20*/  UMOV UR4, 0x54442d18 ;  /* 0x54442d1800047882 */ /* 0x000fe20000000000 */
[----:B------:R-:W-:-:S08]  /*0a30*/  UMOV UR5, 0x3ff921fb ;  /* 0x3ff921fb00057882 */ /* 0x000fd00000000000 */
[----:B------:R-:W0:Y:S08]  /*0a40*/  F2I.F64 R8, R8 ;  /* 0x0000000800087311 */ /* 0x000e300000301100 */
[----:B0-----:R-:W0:Y:S02]  /*0a50*/  I2F.F64 R30, R8 ;  /* 0x00000008001e7312 */ /* 0x001e240000201c00 */
[----:B0-----:R-:W-:Y:S01]  /*0a60*/  DFMA R10, R30, -UR4, R26 ;  /* 0x800000041e0a7c2b */ /* 0x001fe2000800001a */
[----:B------:R-:W-:Y:S01]  /*0a70*/  UMOV UR4, 0x33145c00 ;  /* 0x33145c0000047882 */ /* 0x000fe20000000000 */
[----:B------:R-:W-:-:S06]  /*0a80*/  UMOV UR5, 0x3c91a626 ;  /* 0x3c91a62600057882 */ /* 0x000fcc0000000000 */
[----:B------:R-:W-:Y:S01]  /*0a90*/  DFMA R10, R30, -UR4, R10 ;  /* 0x800000041e0a7c2b */ /* 0x000fe2000800000a */
[----:B------:R-:W-:Y:S01]  /*0aa0*/  UMOV UR4, 0x252049c0 ;  /* 0x252049c000047882 */ /* 0x000fe20000000000 */
[----:B------:R-:W-:-:S06]  /*0ab0*/  UMOV UR5, 0x397b839a ;  /* 0x397b839a00057882 */ /* 0x000fcc0000000000 */
[----:B------:R-:W-:Y:S01]  /*0ac0*/  DFMA R30, R30, -UR4, R10 ;  /* 0x800000041e1e7c2b */ /* 0x000fe2000800000a */
[----:B------:R-:W-:Y:S10]  /*0ad0*/  @!P0 BRA `(.L_x_17) ;  /* 0x0000000000188947 */ /* 0x000ff40003800000 */
[----:B------:R-:W-:Y:S01]  /*0ae0*/  IMAD.MOV.U32 R11, RZ, RZ, R26 ;  /* 0x000000ffff0b7224 */ /* 0x000fe200078e001a */
[----:B------:R-:W-:Y:S01]  /*0af0*/  MOV R30, 0xb20 ;  /* 0x00000b20001e7802 */ /* 0x000fe20000000f00 */
[----:B------:R-:W-:-:S07]  /*0b00*/  IMAD.MOV.U32 R31, RZ, RZ, R27 ;  /* 0x000000ffff1f7224 */ /* 0x000fce00078e001b */
[----:B------:R-:W-:Y:S05]  /*0b10*/  CALL.REL.NOINC `($_Z16multiply_mix_addPsPdPf$__internal_trig_reduction_slowpathd) ;  /* 0x0000002000c87944 */ /* 0x000fea0003c00000 */
[----:B------:R-:W-:Y:S02]  /*0b20*/  IMAD.MOV.U32 R30, RZ, RZ, R18 ;  /* 0x000000ffff1e7224 */ /* 0x000fe400078e0012 */
[----:B------:R-:W-:-:S07]  /*0b30*/  IMAD.MOV.U32 R31, RZ, RZ, R19 ;  /* 0x000000ffff1f7224 */ /* 0x000fce00078e0013 */
.L_x_17:
[----:B------:R-:W-:Y:S05]  /*0b40*/  BSYNC.RECONVERGENT B2 ;  /* 0x0000000000027941 */ /* 0x000fea0003800200 */
.L_x_16:
[----:B------:R-:W-:-:S07]  /*0b50*/  VIADD R32, R8, 0x1 ;  /* 0x0000000108207836 */ /* 0x000fce0000000000 */
.L_x_15:
[----:B------:R-:W-:Y:S05]  /*0b60*/  BSYNC.RECONVERGENT B1 ;  /* 0x0000000000017941 */ /* 0x000fea0003800200 */
.L_x_14:
[----:B------:R-:W0:Y:S01]  /*0b70*/  LDCU.64 UR4, c[0x4][0x8] ;  /* 0x01000100ff0477ac */ /* 0x000e220008000a00 */
[----:B------:R-:W-:-:S05]  /*0b80*/  IMAD.SHL.U32 R8, R32, 0x40, RZ ;  /* 0x0000004020087824 */ /* 0x000fca00078e00ff */
[----:B------:R-:W-:-:S04]  /*0b90*/  LOP3.LUT R8, R8, 0x40, RZ, 0xc0, !PT ;  /* 0x0000004008087812 */ /* 0x000fc800078ec0ff */
[----:B0-----:R-:W-:-:S05]  /*0ba0*/  IADD3 R34, P0, PT, R8, UR4, RZ ;  /* 0x0000000408227c10 */ /* 0x001fca000ff1e0ff */
[----:B------:R-:W-:-:S05]  /*0bb0*/  IMAD.X R35, RZ, RZ, UR5, P0 ;  /* 0x00000005ff237e24 */ /* 0x000fca00080e06ff */
[----:B------:R-:W2:Y:S04]  /*0bc0*/  LDG.E.128.CONSTANT R8, desc[UR8][R34.64] ;  /* 0x0000000822087981 */ /* 0x000ea8000c1e9d00 */
[----:B------:R-:W3:Y:S04]  /*0bd0*/  LDG.E.128.CONSTANT R12, desc[UR8][R34.64+0x10] ;  /* 0x00001008220c7981 */ /* 0x000ee8000c1e9d00 */
[----:B------:R-:W4:Y:S01]  /*0be0*/  LDG.E.128.CONSTANT R16, desc[UR8][R34.64+0x20] ;  /* 0x0000200822107981 */ /* 0x000f22000c1e9d00 */
[----:B------:R-:W-:Y:S01]  /*0bf0*/  LOP3.LUT R22, R32, 0x1, RZ, 0xc0, !PT ;  /* 0x0000000120167812 */ /* 0x000fe200078ec0ff */
[----:B------:R-:W-:Y:S01]  /*0c00*/  IMAD.MOV.U32 R23, RZ, RZ, 0x3da8ff83 ;  /* 0x3da8ff83ff177424 */ /* 0x000fe200078e00ff */
[----:B------:R-:W-:Y:S01]  /*0c10*/  DMUL R28, R30, R30 ;  /* 0x0000001e1e1c7228 */ /* 0x000fe20000000000 */
[----:B------:R-:W-:Y:S01]  /*0c20*/  BSSY.RECONVERGENT B1, `(.L_x_18) ;  /* 0x000002d000017945 */ /* 0x000fe20003800200 */
[----:B------:R-:W-:Y:S01]  /*0c30*/  ISETP.NE.U32.AND P0, PT, R22, 0x1, PT ;  /* 0x000000011600780c */ /* 0x000fe20003f05070 */
[----:B------:R-:W-:-:S03]  /*0c40*/  IMAD.MOV.U32 R22, RZ, RZ, 0x20fd8164 ;  /* 0x20fd8164ff167424 */ /* 0x000fc600078e00ff */
[----:B------:R-:W-:Y:S02]  /*0c50*/  FSEL R23, -R23, 0.11223486810922622681, !P0 ;  /* 0x3de5db6517177808 */ /* 0x000fe40004000100 */
[----:B------:R-:W-:-:S06]  /*0c60*/  FSEL R22, R22, -8.06006814911005101289e+34, !P0 ;  /* 0xf9785eba16167808 */ /* 0x000fcc0004000000 */
[----:B--2---:R-:W-:-:S08]  /*0c70*/  DFMA R8, R28, R22, R8 ;  /* 0x000000161c08722b */ /* 0x004fd00000000008 */
[----:B------:R-:W-:-:S08]  /*0c80*/  DFMA R8, R28, R8, R10 ;  /* 0x000000081c08722b */ /* 0x000fd0000000000a */
[----:B---3--:R-:W-:-:S08]  /*0c90*/  DFMA R8, R28, R8, R12 ;  /* 0x000000081c08722b */ /* 0x008fd0000000000c */
[----:B------:R-:W-:-:S08]  /*0ca0*/  DFMA R8, R28, R8, R14 ;  /* 0x000000081c08722b */ /* 0x000fd0000000000e */
[----:B----4-:R-:W-:-:S08]  /*0cb0*/  DFMA R8, R28, R8, R16 ;  /* 0x000000081c08722b */ /* 0x010fd00000000010 */
[----:B------:R-:W-:-:S08]  /*0cc0*/  DFMA R8, R28, R8, R18 ;  /* 0x000000081c08722b */ /* 0x000fd00000000012 */
[----:B------:R-:W-:Y:S02]  /*0cd0*/  DFMA R30, R8, R30, R30 ;  /* 0x0000001e081e722b */ /* 0x000fe4000000001e */
[----:B------:R-:W-:Y:S02]  /*0ce0*/  DFMA R8, R28, R8, 1 ;  /* 0x3ff000001c08742b */ /* 0x000fe40000000008 */
[----:B------:R-:W-:-:S08]  /*0cf0*/  @!P2 DMUL R28, RZ, R26 ;  /* 0x0000001aff1ca228 */ /* 0x000fd00000000000 */
[----:B------:R-:W-:Y:S02]  /*0d00*/  FSEL R10, R8, R30, !P0 ;  /* 0x0000001e080a7208 */ /* 0x000fe40004000000 */
[----:B------:R-:W-:Y:S02]  /*0d10*/  FSEL R11, R9, R31, !P0 ;  /* 0x0000001f090b7208 */ /* 0x000fe40004000000 */
[----:B------:R-:W-:Y:S01]  /*0d20*/  LOP3.LUT P0, RZ, R32, 0x2, RZ, 0xc0, !PT ;  /* 0x0000000220ff7812 */ /* 0x000fe2000780c0ff */
[----:B------:R-:W-:-:S03]  /*0d30*/  @!P2 IMAD.MOV.U32 R32, RZ, RZ, RZ ;  /* 0x000000ffff20a224 */ /* 0x000fc600078e00ff */
[----:B------:R-:W-:-:S10]  /*0d40*/  DADD R8, RZ, -R10 ;  /* 0x00000000ff087229 */ /* 0x000fd4000000080a */
[----:B------:R-:W-:Y:S02]  /*0d50*/  FSEL R22, R10, R8, !P0 ;  /* 0x000000080a167208 */ /* 0x000fe40004000000 */
[----:B------:R-:W-:Y:S01]  /*0d60*/  FSEL R23, R11, R9, !P0 ;  /* 0x000000090b177208 */ /* 0x000fe20004000000 */
[----:B------:R-:W-:Y:S06]  /*0d70*/  @!P2 BRA `(.L_x_19) ;  /* 0x00000000005ca947 */ /* 0x000fec0003800000 */
[----:B------:R-:W-:Y:S01]  /*0d80*/  UMOV UR4, 0x6dc9c883 ;  /* 0x6dc9c88300047882 */ /* 0x000fe20000000000 */
[----:B------:R-:W-:Y:S01]  /*0d90*/  UMOV UR5, 0x3fe45f30 ;  /* 0x3fe45f3000057882 */ /* 0x000fe20000000000 */
[C---:B------:R-:W-:Y:S02]  /*0da0*/  DSETP.GE.AND P0, PT, |R26|.reuse, 2.14748364800000000000e+09, PT ;  /* 0x41e000001a00742a */ /* 0x040fe40003f06200 */
        /* <DEDUP_REMOVED lines=18> */
[----:B------:R-:W-:Y:S02]  /*0ed0*/  IMAD.MOV.U32 R28, RZ, RZ, R18 ;  /* 0x000000ffff1c7224 */ /* 0x000fe400078e0012 */
[----:B------:R-:W-:-:S07]  /*0ee0*/  IMAD.MOV.U32 R29, RZ, RZ, R19 ;  /* 0x000000ffff1d7224 */ /* 0x000fce00078e0013 */
.L_x_19:
[----:B------:R-:W-:Y:S05]  /*0ef0*/  BSYNC.RECONVERGENT B1 ;  /* 0x0000000000017941 */ /* 0x000fea0003800200 */
.L_x_18:
        /* <DEDUP_REMOVED lines=11> */
[----:B------:R-:W-:Y:S01]  /*0fb0*/  VIADD R20, R20, 0x1 ;  /* 0x0000000114147836 */ /* 0x000fe20000000000 */
[----:B------:R-:W-:Y:S01]  /*0fc0*/  ISETP.NE.U32.AND P0, PT, R26, 0x1, PT ;  /* 0x000000011a00780c */ /* 0x000fe20003f05070 */
[----:B------:R-:W-:Y:S01]  /*0fd0*/  IMAD.MOV.U32 R26, RZ, RZ, 0x20fd8164 ;  /* 0x20fd8164ff1a7424 */ /* 0x000fe200078e00ff */
[----:B------:R-:W-:Y:S02]  /*0fe0*/  BSSY.RECONVERGENT B1, `(.L_x_20) ;  /* 0x0000082000017945 */ /* 0x000fe40003800200 */
[----:B------:R-:W-:-:S02]  /*0ff0*/  FSEL R27, -R27, 0.11223486810922622681, !P0 ;  /* 0x3de5db651b1b7808 */ /* 0x000fc40004000100 */
[----:B------:R-:W-:-:S06]  /*1000*/  FSEL R26, R26, -8.06006814911005101289e+34, !P0 ;  /* 0xf9785eba1a1a7808 */ /* 0x000fcc0004000000 */
[----:B--2---:R-:W-:-:S08]  /*1010*/  DFMA R8, R30, R26, R8 ;  /* 0x0000001a1e08722b */ /* 0x004fd00000000008 */
[----:B------:R-:W-:-:S08]  /*1020*/  DFMA R8, R30, R8, R10 ;  /* 0x000000081e08722b */ /* 0x000fd0000000000a */
[----:B---3--:R-:W-:-:S08]  /*1030*/  DFMA R8, R30, R8, R12 ;  /* 0x000000081e08722b */ /* 0x008fd0000000000c */
[----:B------:R-:W-:-:S08]  /*1040*/  DFMA R8, R30, R8, R14 ;  /* 0x000000081e08722b */ /* 0x000fd0000000000e */
[C---:B----4-:R-:W-:Y:S02]  /*1050*/  DFMA R16, R30.reuse, R8, R16 ;  /* 0x000000081e10722b */ /* 0x050fe40000000010 */
[----:B------:R-:W0:Y:S06]  /*1060*/  I2F.F64.U32 R8, R20 ;  /* 0x0000001400087312 */ /* 0x000e2c0000201800 */
[----:B------:R-:W-:-:S08]  /*1070*/  DFMA R16, R30, R16, R18 ;  /* 0x000000101e10722b */ /* 0x000fd00000000012 */
[----:B------:R-:W-:Y:S02]  /*1080*/  DFMA R28, R16, R28, R28 ;  /* 0x0000001c101c722b */ /* 0x000fe4000000001c */
[----:B0-----:R-:W-:Y:S02]  /*1090*/  DMUL R8, R24, R8 ;  /* 0x0000000818087228 */ /* 0x001fe40000000000 */
[----:B------:R-:W-:-:S08]  /*10a0*/  DFMA R16, R30, R16, 1 ;  /* 0x3ff000001e10742b */ /* 0x000fd00000000010 */
[----:B------:R-:W-:Y:S02]  /*10b0*/  LOP3.LUT R15, R9, 0x7fffffff, RZ, 0xc0, !PT ;  /* 0x7fffffff090f7812 */ /* 0x000fe400078ec0ff */
[----:B------:R-:W-:Y:S02]  /*10c0*/  FSEL R12, R16, R28, !P0 ;  /* 0x0000001c100c7208 */ /* 0x000fe40004000000 */
[----:B------:R-:W-:Y:S02]  /*10d0*/  VIMNMX.U32 R14, PT, PT, R15, 0x401921fb, !PT ;  /* 0x401921fb0f0e7848 */ /* 0x000fe40007fe0000 */
[----:B------:R-:W-:Y:S02]  /*10e0*/  FSEL R13, R17, R29, !P0 ;  /* 0x0000001d110d7208 */ /* 0x000fe40004000000 */
[----:B------:R-:W-:Y:S02]  /*10f0*/  ISETP.GE.U32.AND P1, PT, R14, 0x7ff00000, PT ;  /* 0x7ff000000e00780c */ /* 0x000fe40003f26070 */
[----:B------:R-:W-:-:S02]  /*1100*/  LOP3.LUT P0, RZ, R32, 0x2, RZ, 0xc0, !PT ;  /* 0x0000000220ff7812 */ /* 0x000fc4000780c0ff */
[----:B------:R-:W-:-:S10]  /*1110*/  DADD R10, RZ, -R12 ;  /* 0x00000000ff0a7229 */ /* 0x000fd4000000080c */
[----:B------:R-:W-:Y:S01]  /*1120*/  FSEL R24, R12, R10, !P0 ;  /* 0x0000000a0c187208 */ /* 0x000fe20004000000 */
[----:B------:R-:W-:Y:S01]  /*1130*/  IMAD.MOV.U32 R10, RZ, RZ, R8 ;  /* 0x000000ffff0a7224 */ /* 0x000fe200078e0008 */
[----:B------:R-:W-:Y:S01]  /*1140*/  FSEL R25, R13, R11, !P0 ;  /* 0x0000000b0d197208 */ /* 0x000fe20004000000 */
[----:B------:R-:W-:Y:S01]  /*1150*/  IMAD.MOV.U32 R11, RZ, RZ, R15 ;  /* 0x000000ffff0b7224 */ /* 0x000fe200078e000f */
[----:B------:R-:W-:Y:S06]  /*1160*/  @!P1 BRA `(.L_x_21) ;  /* 0x0000000000209947 */ /* 0x000fec0003800000 */
        /* <DEDUP_REMOVED lines=8> */
.L_x_21:
        /* <DEDUP_REMOVED lines=10> */
[----:B------:R-:W-:-:S05]  /*1290*/  @!P0 LEA.HI R12, R11, R13, RZ, 0xc ;  /* 0x0000000d0b0c8211 */ /* 0x000fca00078f60ff */
[----:B------:R-:W-:Y:S01]  /*12a0*/  @!P0 VIADD R13, R12, 0xffffffca ;  /* 0xffffffca0c0d8836 */ /* 0x000fe20000000000 */
[----:B------:R-:W-:-:S03]  /*12b0*/  LOP3.LUT R12, R11, 0xfffff, RZ, 0xc0, !PT ;  /* 0x000fffff0b0c7812 */ /* 0x000fc600078ec0ff */
[----:B------:R-:W-:Y:S01]  /*12c0*/  VIADD R14, R13, 0xfffffbff ;  /* 0xfffffbff0d0e7836 */ /* 0x000fe20000000000 */
[----:B------:R-:W-:-:S04]  /*12d0*/  LOP3.LUT R12, R12, 0x100000, RZ, 0xfc, !PT ;  /* 0x001000000c0c7812 */ /* 0x000fc800078efcff */
[----:B------:R-:W-:-:S04]  /*12e0*/  VIMNMX R15, PT, PT, RZ, R14, PT ;  /* 0x0000000eff0f7248 */ /* 0x000fc80003fe0100 */
[----:B------:R-:W-:-:S05]  /*12f0*/  IADD3 R13, PT, PT, R13, -0x401, -R15 ;  /* 0xfffffbff0d0d7810 */ /* 0x000fca0007ffe80f */
[----:B------:R-:W-:-:S05]  /*1300*/  VIADD R13, R13, 0x1 ;  /* 0x000000010d0d7836 */ /* 0x000fca0000000000 */
[----:B------:R-:W-:Y:S01]  /*1310*/  LOP3.LUT P0, R16, R13, 0x3, RZ, 0xc0, !PT ;  /* 0x000000030d107812 */ /* 0x000fe2000780c0ff */
[----:B------:R-:W-:Y:S02]  /*1320*/  IMAD.MOV.U32 R13, RZ, RZ, R10 ;  /* 0x000000ffff0d7224 */ /* 0x000fe400078e000a */
[----:B------:R-:W-:-:S10]  /*1330*/  IMAD.MOV.U32 R10, RZ, RZ, R14 ;  /* 0x000000ffff0a7224 */ /* 0x000fd400078e000e */
[----:B------:R-:W-:Y:S05]  /*1340*/  @!P0 BRA `(.L_x_24) ;  /* 0x00000000003c8947 */ /* 0x000fea0003800000 */
[----:B------:R-:W-:Y:S01]  /*1350*/  BSSY.RECONVERGENT B3, `(.L_x_24) ;  /* 0x000000e000037945 */ /* 0x000fe20003800200 */
[----:B------:R-:W-:Y:S02]  /*1360*/  IMAD.MOV R11, RZ, RZ, -R16 ;  /* 0x000000ffff0b7224 */ /* 0x000fe400078e0a10 */
[----:B------:R-:W-:-:S07]  /*1370*/  IMAD.MOV.U32 R10, RZ, RZ, R14 ;  /* 0x000000ffff0a7224 */ /* 0x000fce00078e000e */
.L_x_25:
        /* <DEDUP_REMOVED lines=12> */
.L_x_24:
[----:B------:R-:W-:Y:S05]  /*1440*/  BSYNC.RECONVERGENT B2 ;  /* 0x0000000000027941 */ /* 0x000fea0003800200 */
.L_x_23:
[----:B------:R-:W-:Y:S01]  /*1450*/  IMAD.IADD R11, R14, 0x1, -R15 ;  /* 0x000000010e0b7824 */ /* 0x000fe200078e0a0f */
[----:B------:R-:W-:Y:S04]  /*1460*/  BSSY.RECONVERGENT B2, `(.L_x_26) ;  /* 0x0000024000027945 */ /* 0x000fe80003800200 */
[----:B------:R-:W-:-:S13]  /*1470*/  ISETP.GE.U32.AND P0, PT, R11, 0x3, PT ;  /* 0x000000030b00780c */ /* 0x000fda0003f06070 */
[----:B------:R-:W-:Y:S05]  /*1480*/  @!P0 BRA `(.L_x_27) ;  /* 0x0000000000848947 */ /* 0x000fea0003800000 */
[----:B------:R-:W-:Y:S01]  /*1490*/  BSSY.RECONVERGENT B3, `(.L_x_27) ;  /* 0x0000020000037945 */ /* 0x000fe20003800200 */
.L_x_28:
        /* <DEDUP_REMOVED lines=32> */
.L_x_27:
[----:B------:R-:W-:Y:S05]  /*16a0*/  BSYNC.RECONVERGENT B2 ;  /* 0x0000000000027941 */ /* 0x000fea0003800200 */
.L_x_26:
[----:B------:R-:W-:Y:S01]  /*16b0*/  LOP3.LUT R17, R17, 0x7fffffff, RZ, 0xc0, !PT ;  /* 0x7fffffff11117812 */ /* 0x000fe200078ec0ff */
[----:B------:R-:W-:Y:S01]  /*16c0*/  BSSY.RECONVERGENT B2, `(.L_x_29) ;  /* 0x0000012000027945 */ /* 0x000fe20003800200 */
[----:B------:R-:W-:Y:S02]  /*16d0*/  ISETP.NE.U32.AND P0, PT, R16, RZ, PT ;  /* 0x000000ff1000720c */ /* 0x000fe40003f05070 */
[----:B------:R-:W-:Y:S02]  /*16e0*/  CS2R R26, SRZ ;  /* 0x00000000001a7805 */ /* 0x000fe4000001ff00 */
[----:B------:R-:W-:-:S13]  /*16f0*/  ISETP.NE.AND.EX P0, PT, R17, RZ, PT, P0 ;  /* 0x000000ff1100720c */ /* 0x000fda0003f05300 */
[----:B------:R-:W-:Y:S05]  /*1700*/  @!P0 BRA `(.L_x_30) ;  /* 0x0000000000348947 */ /* 0x000fea0003800000 */
[----:B------:R-:W-:-:S10]  /*1710*/  DMUL R10, R16, 1.80143985094819840000e+16 ;  /* 0x43500000100a7828 */ /* 0x000fd40000000000 */
[----:B------:R-:W-:-:S04]  /*1720*/  SHF.R.U32.HI R10, RZ, 0x14, R11 ;  /* 0x00000014ff0a7819 */ /* 0x000fc8000001160b */
[----:B------:R-:W-:-:S04]  /*1730*/  IADD3 R11, PT, PT, -R10, 0x37, RZ ;  /* 0x000000370a0b7810 */ /* 0x000fc80007ffe1ff */
[----:B------:R-:W-:Y:S02]  /*1740*/  IADD3 R12, PT, PT, -R11, 0x401, RZ ;  /* 0x000004010b0c7810 */ /* 0x000fe40007ffe1ff */
[-C--:B------:R-:W-:Y:S02]  /*1750*/  SHF.L.U64.HI R13, R16, R11.reuse, R17 ;  /* 0x0000000b100d7219 */ /* 0x080fe40000010211 */
[----:B------:R-:W-:Y:S02]  /*1760*/  ISETP.GT.AND P0, PT, R12, RZ, PT ;  /* 0x000000ff0c00720c */ /* 0x000fe40003f04270 */
[----:B------:R-:W-:-:S11]  /*1770*/  SHF.L.U32 R11, R16, R11, RZ ;  /* 0x0000000b100b7219 */ /* 0x000fd600000006ff */
[----:B------:R-:W-:-:S04]  /*1780*/  @!P0 IADD3 R10, PT, PT, -R12, 0x1, RZ ;  /* 0x000000010c0a8810 */ /* 0x000fc80007ffe1ff */
[-CC-:B------:R-:W-:Y:S02]  /*1790*/  @!P0 SHF.R.U64 R26, R11, R10.reuse, R13.reuse ;  /* 0x0000000a0b1a8219 */ /* 0x180fe4000000120d */
[----:B------:R-:W-:Y:S01]  /*17a0*/  @P0 IADD3 R26, P1, PT, RZ, R11, RZ ;  /* 0x0000000bff1a0210 */ /* 0x000fe20007f3e0ff */
[----:B------:R-:W-:Y:S01]  /*17b0*/  @P0 VIADD R11, R12, 0xffffffff ;  /* 0xffffffff0c0b0836 */ /* 0x000fe20000000000 */
[----:B------:R-:W-:-:S03]  /*17c0*/  @!P0 SHF.R.U32.HI R27, RZ, R10, R13 ;  /* 0x0000000aff1b8219 */ /* 0x000fc6000001160d */
[----:B------:R-:W-:-:S08]  /*17d0*/  @P0 IMAD.U32.X R27, R11, 0x100000, R13, P1 ;  /* 0x001000000b1b0824 */ /* 0x000fd000008e040d */
.L_x_30:
[----:B------:R-:W-:Y:S05]  /*17e0*/  BSYNC.RECONVERGENT B2 ;  /* 0x0000000000027941 */ /* 0x000fea0003800200 */
.L_x_29:
[----:B------:R-:W-:-:S07]  /*17f0*/  LOP3.LUT R27, R27, 0x80000000, R9, 0xb8, !PT ;  /* 0x800000001b1b7812 */ /* 0x000fce00078eb809 */
.L_x_22:
[----:B------:R-:W-:Y:S05]  /*1800*/  BSYNC.RECONVERGENT B1 ;  /* 0x0000000000017941 */ /* 0x000fea0003800200 */
.L_x_20:
        /* <DEDUP_REMOVED lines=28> */
.L_x_34:
[----:B------:R-:W-:Y:S05]  /*19d0*/  BSYNC.RECONVERGENT B2 ;  /* 0x0000000000027941 */ /* 0x000fea0003800200 */
.L_x_33:
[----:B------:R-:W-:-:S07]  /*19e0*/  VIADD R20, R8, 0x1 ;  /* 0x0000000108147836 */ /* 0x000fce0000000000 */
.L_x_32:
[----:B------:R-:W-:Y:S05]  /*19f0*/  BSYNC.RECONVERGENT B1 ;  /* 0x0000000000017941 */ /* 0x000fea0003800200 */
.L_x_31:
        /* <DEDUP_REMOVED lines=13> */
[----:B------:R-:W-:Y:S01]  /*1ad0*/  IMAD.MOV.U32 R28, RZ, RZ, 0x20fd8164 ;  /* 0x20fd8164ff1c7424 */ /* 0x000fe200078e00ff */
[----:B------:R-:W-:-:S02]  /*1ae0*/  DSETP.NEU.AND P1, PT, |R26|, +INF , PT ;  /* 0x7ff000001a00742a */ /* 0x000fc40003f2d200 */
[----:B------:R-:W-:Y:S02]  /*1af0*/  FSEL R29, -R29, 0.11223486810922622681, !P0 ;  /* 0x3de5db651d1d7808 */ /* 0x000fe40004000100 */
[----:B------:R-:W-:-:S06]  /*1b00*/  FSEL R28, R28, -8.06006814911005101289e+34, !P0 ;  /* 0xf9785eba1c1c7808 */ /* 0x000fcc0004000000 */
[----:B--2---:R-:W-:-:S08]  /*1b10*/  DFMA R8, R30, R28, R8 ;  /* 0x0000001c1e08722b */ /* 0x004fd00000000008 */
[----:B------:R-:W-:-:S08]  /*1b20*/  DFMA R8, R30, R8, R10 ;  /* 0x000000081e08722b */ /* 0x000fd0000000000a */
[----:B---3--:R-:W-:-:S08]  /*1b30*/  DFMA R8, R30, R8, R12 ;  /* 0x000000081e08722b */ /* 0x008fd0000000000c */
[----:B------:R-:W-:-:S08]  /*1b40*/  DFMA R8, R30, R8, R14 ;  /* 0x000000081e08722b */ /* 0x000fd0000000000e */
[----:B----4-:R-:W-:-:S08]  /*1b50*/  DFMA R8, R30, R8, R16 ;  /* 0x000000081e08722b */ /* 0x010fd00000000010 */
[----:B------:R-:W-:Y:S02]  /*1b60*/  DFMA R8, R30, R8, R18 ;  /* 0x000000081e08722b */ /* 0x000fe40000000012 */
[----:B------:R-:W-:-:S06]  /*1b70*/  @!P1 DMUL R18, RZ, R26 ;  /* 0x0000001aff129228 */ /* 0x000fcc0000000000 */
[----:B------:R-:W-:Y:S02]  /*1b80*/  DFMA R32, R8, R32, R32 ;  /* 0x000000200820722b */ /* 0x000fe40000000020 */
[----:B------:R-:W-:-:S10]  /*1b90*/  DFMA R8, R30, R8, 1 ;  /* 0x3ff000001e08742b */ /* 0x000fd40000000008 */
        /* <DEDUP_REMOVED lines=13> */
[----:B------:R-:W-:-:S04]  /*1c70*/  UMOV UR5, 0x3ff921fb ;  /* 0x3ff921fb00057882 */ /* 0x000fc80000000000 */
        /* <DEDUP_REMOVED lines=14> */
[----:B------:R-:W-:-:S07]  /*1d60*/  IMAD.MOV.U32 R20, RZ, RZ, R8 ;  /* 0x000000ffff147224 */ /* 0x000fce00078e0008 */
.L_x_36:
[----:B------:R-:W-:Y:S05]  /*1d70*/  BSYNC.RECONVERGENT B1 ;  /* 0x0000000000017941 */ /* 0x000fea0003800200 */
.L_x_35:
[----:B------:R-:W0:Y:S01]  /*1d80*/  LDCU.64 UR4, c[0x4][0x8] ;  /* 0x01000100ff0477ac */ /* 0x000e220008000a00 */
[C---:B------:R-:W-:Y:S01]  /*1d90*/  IMAD.SHL.U32 R8, R20.reuse, 0x40, RZ ;  /* 0x0000004014087824 */ /* 0x040fe200078e00ff */
[----:B------:R-:W-:Y:S01]  /*1da0*/  LOP3.LUT R26, R20, 0x1, RZ, 0xc0, !PT ;  /* 0x00000001141a7812 */ /* 0x000fe200078ec0ff */
[----:B------:R-:W-:Y:S01]  /*1db0*/  IMAD.MOV.U32 R28, RZ, RZ, 0x20fd8164 ;  /* 0x20fd8164ff1c7424 */ /* 0x000fe200078e00ff */
[----:B------:R-:W1:Y:S02]  /*1dc0*/  LDC.64 R30, c[0x0][0x390] ;  /* 0x0000e400ff1e7b82 */ /* 0x000e640000000a00 */
[----:B------:R-:W-:-:S04]  /*1dd0*/  LOP3.LUT R8, R8, 0x40, RZ, 0xc0, !PT ;  /* 0x0000004008087812 */ /* 0x000fc800078ec0ff */
[----:B0-----:R-:W-:-:S05]  /*1de0*/  IADD3 R34, P0, PT, R8, UR4, RZ ;  /* 0x0000000408227c10 */ /* 0x001fca000ff1e0ff */
[----:B------:R-:W-:-:S05]  /*1df0*/  IMAD.X R35, RZ, RZ, UR5, P0 ;  /* 0x00000005ff237e24 */ /* 0x000fca00080e06ff */
[----:B------:R-:W2:Y:S04]  /*1e00*/  LDG.E.128.CONSTANT R12, desc[UR8][R34.64] ;  /* 0x00000008220c7981 */ /* 0x000ea8000c1e9d00 */
[----:B------:R-:W3:Y:S01]  /*1e10*/  LDG.E.128.CONSTANT R8, desc[UR8][R34.64+0x10] ;  /* 0x0000100822087981 */ /* 0x000ee2000c1e9d00 */
[----:B------:R-:W-:Y:S01]  /*1e20*/  IMAD.MOV.U32 R29, RZ, RZ, 0x3da8ff83 ;  /* 0x3da8ff83ff1d7424 */ /* 0x000fe200078e00ff */
[----:B------:R-:W-:Y:S01]  /*1e30*/  ISETP.NE.U32.AND P0, PT, R26, 0x1, PT ;  /* 0x000000011a00780c */ /* 0x000fe20003f05070 */
[----:B------:R-:W-:-:S03]  /*1e40*/  DMUL R26, R18, R18 ;  /* 0x00000012121a7228 */ /* 0x000fc60000000000 */
[----:B------:R-:W-:Y:S02]  /*1e50*/  FSEL R28, R28, -8.06006814911005101289e+34, !P0 ;  /* 0xf9785eba1c1c7808 */ /* 0x000fe40004000000 */
[----:B------:R-:W-:-:S06]  /*1e60*/  FSEL R29, -R29, 0.11223486810922622681, !P0 ;  /* 0x3de5db651d1d7808 */ /* 0x000fcc0004000100 */
[C---:B--2---:R-:W-:Y:S01]  /*1e70*/  DFMA R12, R26.reuse, R28, R12 ;  /* 0x0000001c1a0c722b */ /* 0x044fe2000000000c */
[----:B------:R-:W0:Y:S07]  /*1e80*/  LDC.64 R28, c[0x0][0x380] ;  /* 0x0000e000ff1c7b82 */ /* 0x000e2e0000000a00 */
[----:B------:R-:W-:-:S08]  /*1e90*/  DFMA R14, R26, R12, R14 ;  /* 0x0000000c1a0e722b */ /* 0x000fd0000000000e */
[C---:B---3--:R-:W-:Y:S02]  /*1ea0*/  DFMA R8, R26.reuse, R14, R8 ;  /* 0x0000000e1a08722b */ /* 0x048fe40000000008 */
[----:B------:R-:W2:Y:S06]  /*1eb0*/  LDG.E.128.CONSTANT R12, desc[UR8][R34.64+0x20] ;  /* 0x00002008220c7981 */ /* 0x000eac000c1e9d00 */
[----:B------:R-:W-:Y:S01]  /*1ec0*/  DFMA R10, R26, R8, R10 ;  /* 0x000000081a0a722b */ /* 0x000fe2000000000a */
[----:B------:R-:W-:Y:S02]  /*1ed0*/  IMAD.SHL.U32 R9, R6, 0x4, RZ ;  /* 0x0000000406097824 */ /* 0x000fe400078e00ff */
[----:B0-----:R-:W-:-:S04]  /*1ee0*/  IMAD.WIDE.U32 R36, R5, 0x2, R28 ;  /* 0x0000000205247825 */ /* 0x001fc800078e001c */
[----:B-1----:R-:W-:Y:S01]  /*1ef0*/  IMAD.WIDE.U32 R30, R9, 0x4, R30 ;  /* 0x00000004091e7825 */ /* 0x002fe200078e001e */
[----:B------:R-:W3:Y:S04]  /*1f00*/  LDG.E.U16 R8, desc[UR8][R36.64+0x2] ;  /* 0x0000020824087981 */ /* 0x000ee8000c1e1500 */
[----:B------:R-:W4:Y:S04]  /*1f10*/  LDG.E R9, desc[UR8][R30.64+0x4] ;  /* 0x000004081e097981 */ /* 0x000f28000c1e1900 */
[----:B------:R-:W5:Y:S01]  /*1f20*/  LDG.E.U16 R32, desc[UR8][R36.64] ;  /* 0x0000000824207981 */ /* 0x000f62000c1e1500 */
[----:B------:R-:W-:-:S03]  /*1f30*/  VIADD R5, R5, 0x2 ;  /* 0x0000000205057836 */ /* 0x000fc60000000000 */
[----:B------:R-:W5:Y:S01]  /*1f40*/  LDG.E R35, desc[UR8][R30.64+0x8] ;  /* 0x000008081e237981 */ /* 0x000f62000c1e1900 */
[----:B------:R-:W-:-:S03]  /*1f50*/  IMAD.WIDE.U32 R28, R5, 0x2, R28 ;  /* 0x00000002051c7825 */ /* 0x000fc600078e001c */
[----:B------:R-:W5:Y:S04]  /*1f60*/  LDG.E R5, desc[UR8][R30.64] ;  /* 0x000000081e057981 */ /* 0x000f68000c1e1900 */
[----:B------:R-:W5:Y:S04]  /*1f70*/  LDG.E.U16 R33, desc[UR8][R28.64] ;  /* 0x000000081c217981 */ /* 0x000f68000c1e1500 */
[----:B------:R0:W5:Y:S04]  /*1f80*/  LDG.E.U16 R34, desc[UR8][R28.64+0x2] ;  /* 0x000002081c227981 */ /* 0x000168000c1e1500 */
[----:B------:R1:W5:Y:S01]  /*1f90*/  LDG.E R36, desc[UR8][R30.64+0xc] ;  /* 0x00000c081e247981 */ /* 0x000362000c1e1900 */
[----:B--2---:R-:W-:-:S08]  /*1fa0*/  DFMA R10, R26, R10, R12 ;  /* 0x0000000a1a0a722b */ /* 0x004fd0000000000c */
[----:B------:R-:W-:Y:S01]  /*1fb0*/  DFMA R10, R26, R10, R14 ;  /* 0x0000000a1a0a722b */ /* 0x000fe2000000000e */
[----:B---3--:R-:W-:Y:S07]  /*1fc0*/  I2F.F64.S16 R12, R8 ;  /* 0x00000008000c7312 */ /* 0x008fee0000101c00 */
[----:B------:R-:W-:Y:S02]  /*1fd0*/  DFMA R18, R10, R18, R18 ;  /* 0x000000120a12722b */ /* 0x000fe40000000012 */
[----:B------:R-:W-:Y:S01]  /*1fe0*/  DFMA R10, R26, R10, 1 ;  /* 0x3ff000001a0a742b */ /* 0x000fe2000000000a */
[----:B----4-:R-:W2:Y:S08]  /*1ff0*/  F2F.F64.F32 R14, R9 ;  /* 0x00000009000e7310 */ /* 0x010eb00000201800 */
[----:B-----5:R-:W3:Y:S01]  /*2000*/  I2F.F64.S16 R8, R32 ;  /* 0x0000002000087312 */ /* 0x020ee20000101c00 */
[----:B------:R-:W-:-:S02]  /*2010*/  FSEL R10, R10, R18, !P0 ;  /* 0x000000120a0a7208 */ /* 0x000fc40004000000 */
[----:B------:R-:W-:Y:S01]  /*2020*/  FSEL R11, R11, R19, !P0 ;  /* 0x000000130b0b7208 */ /* 0x000fe20004000000 */
[----:B--2---:R-:W-:-:S04]  /*2030*/  DMUL R18, R12, R14 ;  /* 0x0000000e0c127228 */ /* 0x004fc80000000000 */
[----:B------:R-:W2:Y:S01]  /*2040*/  F2F.F64.F32 R26, R5 ;  /* 0x00000005001a7310 */ /* 0x000ea20000201800 */
[----:B---3--:R-:W-:-:S07]  /*2050*/  DMUL R14, R8, R14 ;  /* 0x0000000e080e7228 */ /* 0x008fce0000000000 */
[----:B0-----:R-:W-:Y:S01]  /*2060*/  I2F.F64.S16 R28, R33 ;  /* 0x00000021001c7312 */ /* 0x001fe20000101c00 */
[C---:B------:R-:W-:Y:S02]  /*2070*/  DMUL R18, R24.reuse, R18 ;  /* 0x0000001218127228 */ /* 0x040fe40000000000 */
[----:B------:R-:W-:-:S05]  /*2080*/  DMUL R14, R24, R14 ;  /* 0x0000000e180e7228 */ /* 0x000fca0000000000 */
[----:B-1----:R-:W0:Y:S01]  /*2090*/  F2F.F64.F32 R30, R35 ;  /* 0x00000023001e7310 */ /* 0x002e220000201800 */
[-C--:B--2---:R-:W-:Y:S02]  /*20a0*/  DMUL R8, R8, R26.reuse ;  /* 0x0000001a08087228 */ /* 0x084fe40000000000 */
[----:B------:R-:W-:-:S05]  /*20b0*/  DMUL R12, R12, R26 ;  /* 0x0000001a0c0c7228 */ /* 0x000fca0000000000 */
[----:B------:R-:W1:Y:S01]  /*20c0*/  I2F.F64.S16 R24, R34 ;  /* 0x0000002200187312 */ /* 0x000e620000101c00 */
[----:B------:R-:W-:-:S07]  /*20d0*/  DFMA R8, R22, R8, -R18 ;  /* 0x000000081608722b */ /* 0x000fce0000000812 */
[----:B------:R-:W2:Y:S01]  /*20e0*/  F2F.F64.F32 R36, R36 ;  /* 0x0000002400247310 */ /* 0x000ea20000201800 */
[----:B------:R-:W-:Y:S02]  /*20f0*/  DFMA R12, R22, R12, R14 ;  /* 0x0000000c160c722b */ /* 0x000fe4000000000e */
[-C--:B0-----:R-:W-:Y:S02]  /*2100*/  DMUL R14, R28, R30.reuse ;  /* 0x0000001e1c0e7228 */ /* 0x081fe40000000000 */
[----:B------:R-:W-:Y:S02]  /*2110*/  DADD R18, RZ, -R10 ;  /* 0x00000000ff127229 */ /* 0x000fe4000000080a */
[----:B-1----:R-:W-:Y:S01]  /*2120*/  DMUL R30, R24, R30 ;  /* 0x0000001e181e7228 */ /* 0x002fe20000000000 */
[----:B------:R-:W-:-:S03]  /*2130*/  LOP3.LUT P0, RZ, R20, 0x2, RZ, 0xc0, !PT ;  /* 0x0000000214ff7812 */ /* 0x000fc6000780c0ff */
[----:B------:R-:W-:Y:S02]  /*2140*/  DFMA R8, R16, R14, R8 ;  /* 0x0000000e1008722b */ /* 0x000fe40000000008 */
[----:B--2---:R-:W-:Y:S02]  /*2150*/  DMUL R24, R24, R36 ;  /* 0x0000002418187228 */ /* 0x004fe40000000000 */
[----:B------:R-:W-:Y:S01]  /*2160*/  FSEL R10, R10, R18, !P0 ;  /* 0x000000120a0a7208 */ /* 0x000fe20004000000 */
[----:B------:R-:W-:Y:S01]  /*2170*/  DFMA R12, R16, R30, R12 ;  /* 0x0000001e100c722b */ /* 0x000fe2000000000c */
[----:B------:R-:W-:Y:S01]  /*2180*/  FSEL R11, R11, R19, !P0 ;  /* 0x000000130b0b7208 */ /* 0x000fe20004000000 */
[----:B------:R-:W-:-:S05]  /*2190*/  DMUL R28, R28, R36 ;  /* 0x000000241c1c7228 */ /* 0x000fca0000000000 */
[----:B------:R-:W-:-:S03]  /*21a0*/  DFMA R8, -R10, R24, R8 ;  /* 0x000000180a08722b */ /* 0x000fc60000000108 */
[----:B------:R-:W-:-:S04]  /*21b0*/  DFMA R12, R10, R28, R12 ;  /* 0x0000001c0a0c722b */ /* 0x000fc8000000000c */
[----:B------:R1:W-:Y:S04]  /*21c0*/  STS.64 [R21], R8 ;  /* 0x0000000815007388 */ /* 0x0003e80000000a00 */
[----:B------:R1:W-:Y:S01]  /*21d0*/  STS.64 [R7], R12 ;  /* 0x0000000c07007388 */ /* 0x0003e20000000a00 */
[----:B------:R-:W-:Y:S05]  /*21e0*/  BRA `(.L_x_37) ;  /* 0x0000000000087947 */ /* 0x000fea0003800000 */
.L_x_1:
[----:B------:R0:W-:Y:S04]  /*21f0*/  STS.64 [R21], RZ ;  /* 0x000000ff15007388 */ /* 0x0001e80000000a00 */
[----:B------:R0:W-:Y:S02]  /*2200*/  STS.64 [R7], RZ ;  /* 0x000000ff07007388 */ /* 0x0001e40000000a00 */
.L_x_37:
[----:B------:R-:W-:Y:S05]  /*2210*/  BSYNC.RECONVERGENT B0 ;  /* 0x0000000000007941 */ /* 0x000fea0003800200 */
.L_x_0:
[----:B------:R-:W-:Y:S01]  /*2220*/  LOP3.LUT R5, R4, 0x1, RZ, 0xc0, !PT ;  /* 0x0000000104057812 */ /* 0x000fe200078ec0ff */
[----:B------:R-:W-:Y:S03]  /*2230*/  BAR.SYNC.DEFER_BLOCKING 0x0 ;  /* 0x0000000000007b1d */ /* 0x000fe60000010000 */
[----:B------:R-:W-:-:S13]  /*2240*/  ISETP.NE.U32.AND P0, PT, R5, 0x1, PT ;  /* 0x000000010500780c */ /* 0x000fda0003f05070 */
[----:B------:R-:W-:Y:S05]  /*2250*/  @!P0 BRA `(.L_x_38) ;  /* 0x00000000004c8947 */ /* 0x000fea0003800000 */
.L_x_41:
[----:B------:R-:W-:Y:S01]  /*2260*/  SHF.R.U32.HI R15, RZ, 0x1, R4 ;  /* 0x00000001ff0f7819 */ /* 0x000fe20000011604 */
[----:B------:R-:W-:Y:S03]  /*2270*/  BSSY.RECONVERGENT B0, `(.L_x_39) ;  /* 0x000000d000007945 */ /* 0x000fe60003800200 */
[----:B------:R-:W-:-:S13]  /*2280*/  ISETP.GE.U32.AND P0, PT, R0, R15, PT ;  /* 0x0000000f0000720c */ /* 0x000fda0003f06070 */
[----:B--2---:R-:W-:Y:S05]  /*2290*/  @P0 BRA `(.L_x_40) ;  /* 0x0000000000280947 */ /* 0x004fea0003800000 */
[C---:B------:R-:W-:Y:S01]  /*22a0*/  IMAD R5, R4.reuse, 0x4, R21 ;  /* 0x0000000404057824 */ /* 0x040fe200078e0215 */
[----:B------:R-:W-:Y:S01]  /*22b0*/  LDS.64 R10, [R21] ;  /* 0x00000000150a7984 */ /* 0x000fe20000000a00 */
[----:B------:R-:W-:-:S03]  /*22c0*/  IMAD R14, R4, 0x4, R7 ;  /* 0x00000004040e7824 */ /* 0x000fc600078e0207 */
[----:B-1----:R-:W1:Y:S02]  /*22d0*/  LDS.64 R8, [R5] ;  /* 0x0000000005087984 */ /* 0x002e640000000a00 */
[----:B-1----:R-:W-:-:S07]  /*22e0*/  DADD R8, R8, R10 ;  /* 0x0000000008087229 */ /* 0x002fce000000000a */
[----:B------:R-:W-:Y:S04]  /*22f0*/  STS.64 [R21], R8 ;  /* 0x0000000815007388 */ /* 0x000fe80000000a00 */
[----:B------:R-:W-:Y:S04]  /*2300*/  LDS.64 R10, [R14] ;  /* 0x000000000e0a7984 */ /* 0x000fe80000000a00 */
[----:B------:R-:W1:Y:S02]  /*2310*/  LDS.64 R12, [R7] ;  /* 0x00000000070c7984 */ /* 0x000e640000000a00 */
[----:B-1----:R-:W-:-:S07]  /*2320*/  DADD R10, R10, R12 ;  /* 0x000000000a0a7229 */ /* 0x002fce000000000c */
[----:B------:R2:W-:Y:S04]  /*2330*/  STS.64 [R7], R10 ;  /* 0x0000000a07007388 */ /* 0x0005e80000000a00 */
.L_x_40:
[----:B------:R-:W-:Y:S05]  /*2340*/  BSYNC.RECONVERGENT B0 ;  /* 0x0000000000007941 */ /* 0x000fea0003800200 */
.L_x_39:
[----:B------:R-:W-:Y:S01]  /*2350*/  BAR.SYNC.DEFER_BLOCKING 0x0 ;  /* 0x0000000000007b1d */ /* 0x000fe20000010000 */
[----:B------:R-:W-:Y:S01]  /*2360*/  LOP3.LUT P0, RZ, R4, 0x2, RZ, 0xc0, !PT ;  /* 0x0000000204ff7812 */ /* 0x000fe2000780c0ff */
[----:B------:R-:W-:-:S12]  /*2370*/  IMAD.MOV.U32 R4, RZ, RZ, R15 ;  /* 0x000000ffff047224 */ /* 0x000fd800078e000f */
[----:B------:R-:W-:Y:S05]  /*2380*/  @!P0 BRA `(.L_x_41) ;  /* 0xfffffffc00b48947 */ /* 0x000fea000383ffff */
.L_x_38:
[----:B------:R-:W-:-:S05]  /*2390*/  IMAD R5, R4, -0x33333333, RZ ;  /* 0xcccccccd04057824 */ /* 0x000fca00078e02ff */
[----:B------:R-:W-:-:S04]  /*23a0*/  ISETP.GT.U32.AND P0, PT, R5, 0x33333333, PT ;  /* 0x333333330500780c */ /* 0x000fc80003f04070 */
[----:B------:R-:W-:-:S13]  /*23b0*/  ISETP.EQ.OR P0, PT, R4, RZ, P0 ;  /* 0x000000ff0400720c */ /* 0x000fda0000702670 */
[----:B------:R-:W-:Y:S05]  /*23c0*/  @P0 BRA `(.L_x_42) ;  /* 0x0000000000a00947 */ /* 0x000fea0003800000 */
.L_x_45:
[----:B-1----:R-:W-:Y:S01]  /*23d0*/  IMAD.HI.U32 R8, R4, -0x33333333, RZ ;  /* 0xcccccccd04087827 */ /* 0x002fe200078e00ff */
[----:B------:R-:W-:Y:S04]  /*23e0*/  BSSY.RECONVERGENT B0, `(.L_x_43) ;  /* 0x0000020000007945 */ /* 0x000fe80003800200 */
[----:B------:R-:W-:-:S04]  /*23f0*/  SHF.R.U32.HI R8, RZ, 0x2, R8 ;  /* 0x00000002ff087819 */ /* 0x000fc80000011608 */
[----:B------:R-:W-:-:S13]  /*2400*/  ISETP.GE.U32.AND P0, PT, R0, R8, PT ;  /* 0x000000080000720c */ /* 0x000fda0003f06070 */
[----:B------:R-:W-:Y:S05]  /*2410*/  @P0 BRA `(.L_x_44) ;  /* 0x0000000000700947 */ /* 0x000fea0003800000 */
[C---:B------:R-:W-:Y:S01]  /*2420*/  IMAD R5, R8.reuse, 0x8, R21 ;  /* 0x0000000808057824 */ /* 0x040fe200078e0215 */
[----:B--2---:R-:W-:Y:S03]  /*2430*/  LDS.64 R10, [R21] ;  /* 0x00000000150a7984 */ /* 0x004fe60000000a00 */
[C---:B------:R-:W-:Y:S01]  /*2440*/  IMAD R9, R8.reuse, 0x8, R5 ;  /* 0x0000000808097824 */ /* 0x040fe200078e0205 */
[----:B------:R1:W2:Y:S03]  /*2450*/  LDS.64 R12, [R5] ;  /* 0x00000000050c7984 */ /* 0x0002a60000000a00 */
[C---:B------:R-:W-:Y:S01]  /*2460*/  IMAD R23, R8.reuse, 0x8, R9 ;  /* 0x0000000808177824 */ /* 0x040fe200078e0209 */
[----:B------:R3:W4:Y:S03]  /*2470*/  LDS.64 R14, [R9] ;  /* 0x00000000090e7984 */ /* 0x0007260000000a00 */
[C---:B------:R-:W-:Y:S01]  /*2480*/  IMAD R18, R8.reuse, 0x8, R23 ;  /* 0x0000000808127824 */ /* 0x040fe200078e0217 */
[----:B------:R-:W5:Y:S01]  /*2490*/  LDS.64 R16, [R23] ;  /* 0x0000000017107984 */ /* 0x000f620000000a00 */
[----:B-1----:R-:W-:-:S04]  /*24a0*/  IMAD R5, R8, 0x8, R7 ;  /* 0x0000000808057824 */ /* 0x002fc800078e0207 */
[----:B------:R-:W1:Y:S01]  /*24b0*/  LDS.64 R18, [R18] ;  /* 0x0000000012127984 */ /* 0x000e620000000a00 */
[----:B---3--:R-:W-:-:S04]  /*24c0*/  IMAD R9, R8, 0x8, R5 ;  /* 0x0000000808097824 */ /* 0x008fc800078e0205 */
[----:B------:R-:W-:-:S04]  /*24d0*/  IMAD R25, R8, 0x8, R9 ;  /* 0x0000000808197824 */ /* 0x000fc800078e0209 */
[----:B------:R-:W-:Y:S01]  /*24e0*/  IMAD R22, R8, 0x8, R25 ;  /* 0x0000000808167824 */ /* 0x000fe200078e0219 */
[----:B--2---:R-:W-:-:S08]  /*24f0*/  DADD R10, R10, R12 ;  /* 0x000000000a0a7229 */ /* 0x004fd0000000000c */
[----:B----4-:R-:W-:-:S08]  /*2500*/  DADD R10, R10, R14 ;  /* 0x000000000a0a7229 */ /* 0x010fd0000000000e */
[----:B-----5:R-:W-:-:S08]  /*2510*/  DADD R10, R10, R16 ;  /* 0x000000000a0a7229 */ /* 0x020fd00000000010 */
[----:B-1----:R-:W-:-:S07]  /*2520*/  DADD R10, R10, R18 ;  /* 0x000000000a0a7229 */ /* 0x002fce0000000012 */
[----:B------:R-:W-:Y:S04]  /*2530*/  STS.64 [R21], R10 ;  /* 0x0000000a15007388 */ /* 0x000fe80000000a00 */
[----:B------:R-:W-:Y:S04]  /*2540*/  LDS.64 R12, [R7] ;  /* 0x00000000070c7984 */ /* 0x000fe80000000a00 */
[----:B------:R-:W1:Y:S04]  /*2550*/  LDS.64 R14, [R5] ;  /* 0x00000000050e7984 */ /* 0x000e680000000a00 */
[----:B------:R-:W2:Y:S04]  /*2560*/  LDS.64 R16, [R9] ;  /* 0x0000000009107984 */ /* 0x000ea80000000a00 */
[----:B------:R-:W3:Y:S04]  /*2570*/  LDS.64 R18, [R25] ;  /* 0x0000000019127984 */ /* 0x000ee80000000a00 */
[----:B------:R-:W4:Y:S01]  /*2580*/  LDS.64 R22, [R22] ;  /* 0x0000000016167984 */ /* 0x000f220000000a00 */
[----:B-1----:R-:W-:-:S08]  /*2590*/  DADD R12, R12, R14 ;  /* 0x000000000c0c7229 */ /* 0x002fd0000000000e */
[----:B--2---:R-:W-:-:S08]  /*25a0*/  DADD R12, R12, R16 ;  /* 0x000000000c0c7229 */ /* 0x004fd00000000010 */
[----:B---3--:R-:W-:-:S08]  /*25b0*/  DADD R12, R12, R18 ;  /* 0x000000000c0c7229 */ /* 0x008fd00000000012 */
[----:B----4-:R-:W-:-:S07]  /*25c0*/  DADD R12, R12, R22 ;  /* 0x000000000c0c7229 */ /* 0x010fce0000000016 */
[----:B------:R1:W-:Y:S04]  /*25d0*/  STS.64 [R7], R12 ;  /* 0x0000000c07007388 */ /* 0x0003e80000000a00 */
.L_x_44:
[----:B------:R-:W-:Y:S05]  /*25e0*/  BSYNC.RECONVERGENT B0 ;  /* 0x0000000000007941 */ /* 0x000fea0003800200 */
.L_x_43:
[----:B------:R-:W-:Y:S01]  /*25f0*/  IMAD R5, R8, -0x33333333, RZ ;  /* 0xcccccccd08057824 */ /* 0x000fe200078e02ff */
[----:B------:R-:W-:Y:S01]  /*2600*/  BAR.SYNC.DEFER_BLOCKING 0x0 ;  /* 0x0000000000007b1d */ /* 0x000fe20000010000 */
[----:B------:R-:W-:Y:S01]  /*2610*/  ISETP.GT.U32.AND P1, PT, R4, 0x4, PT ;  /* 0x000000040400780c */ /* 0x000fe20003f24070 */
[----:B------:R-:W-:Y:S02]  /*2620*/  IMAD.MOV.U32 R4, RZ, RZ, R8 ;  /* 0x000000ffff047224 */ /* 0x000fe400078e0008 */
[----:B------:R-:W-:-:S13]  /*2630*/  ISETP.GE.U32.AND P0, PT, R5, 0x33333334, PT ;  /* 0x333333340500780c */ /* 0x000fda0003f06070 */
[----:B------:R-:W-:Y:S05]  /*2640*/  @!P0 BRA P1, `(.L_x_45) ;  /* 0xfffffffc00608947 */ /* 0x000fea000083ffff */
.L_x_42:
[----:B------:R-:W-:Y:S01]  /*2650*/  ISETP.GE.U32.AND P0, PT, R4, 0x2, PT ;  /* 0x000000020400780c */ /* 0x000fe20003f06070 */
[----:B------:R-:W-:Y:S03]  /*2660*/  BSSY.RECONVERGENT B0, `(.L_x_46) ;  /* 0x000006e000007945 */ /* 0x000fe60003800200 */
[----:B------:R-:W-:-:S13]  /*2670*/  ISETP.NE.OR P0, PT, R0, RZ, !P0 ;  /* 0x000000ff0000720c */ /* 0x000fda0004705670 */
[----:B------:R-:W-:Y:S05]  /*2680*/  @P0 BRA `(.L_x_47) ;  /* 0x0000000400ac0947 */ /* 0x000fea0003800000 */
[----:B------:R3:W4:Y:S01]  /*2690*/  LDS.64 R14, [R21] ;  /* 0x00000000150e7984 */ /* 0x0007220000000a00 */
[C---:B------:R-:W-:Y:S02]  /*26a0*/  VIADD R5, R4.reuse, 0xfffffffe ;  /* 0xfffffffe04057836 */ /* 0x040fe40000000000 */
[----:B------:R-:W-:Y:S01]  /*26b0*/  IMAD.MOV.U32 R20, RZ, RZ, 0x1 ;  /* 0x00000001ff147424 */ /* 0x000fe200078e00ff */
[----:B------:R3:W0:Y:S02]  /*26c0*/  LDS.64 R16, [R7] ;  /* 0x0000000007107984 */ /* 0x0006240000000a00 */
[----:B------:R-:W-:Y:S01]  /*26d0*/  ISETP.GE.U32.AND P0, PT, R5, 0x7, PT ;  /* 0x000000070500780c */ /* 0x000fe20003f06070 */
[----:B------:R-:W-:-:S05]  /*26e0*/  VIADD R5, R4, 0xffffffff ;  /* 0xffffffff04057836 */ /* 0x000fca0000000000 */
[----:B------:R-:W-:-:S07]  /*26f0*/  LOP3.LUT R4, R5, 0x7, RZ, 0xc0, !PT ;  /* 0x0000000705047812 */ /* 0x000fce00078ec0ff */
[----:B---3--:R-:W-:Y:S05]  /*2700*/  @!P0 BRA `(.L_x_48) ;  /* 0x0000000000c88947 */ /* 0x008fea0003800000 */
[----:B------:R-:W3:Y:S01]  /*2710*/  S2UR UR5, SR_CgaCtaId ;  /* 0x00000000000579c3 */ /* 0x000ee20000008800 */
[----:B------:R-:W-:Y:S01]  /*2720*/  UMOV UR4, 0x400 ;  /* 0x0000040000047882 */ /* 0x000fe20000000000 */
[----:B------:R-:W-:Y:S01]  /*2730*/  LEA R32, R6, 0x20, 0x3 ;  /* 0x0000002006207811 */ /* 0x000fe200078e18ff */
[----:B------:R-:W-:Y:S01]  /*2740*/  UIADD3 UR6, UPT, UPT, UR4, 0x2000, URZ ;  /* 0x0000200004067890 */ /* 0x000fe2000fffe0ff */
[----:B------:R-:W-:Y:S01]  /*2750*/  LOP3.LUT R33, R5, 0xfffffff8, RZ, 0xc0, !PT ;  /* 0xfffffff805217812 */ /* 0x000fe200078ec0ff */
[----:B------:R-:W-:-:S04]  /*2760*/  IMAD.MOV.U32 R6, RZ, RZ, RZ ;  /* 0x000000ffff067224 */ /* 0x000fc800078e00ff */
[----:B------:R-:W-:Y:S01]  /*2770*/  IMAD.MOV R33, RZ, RZ, -R33 ;  /* 0x000000ffff217224 */ /* 0x000fe200078e0a21 */
[----:B---3--:R-:W-:Y:S02]  /*2780*/  ULEA UR4, UR5, UR4, 0x18 ;  /* 0x0000000405047291 */ /* 0x008fe4000f8ec0ff */
[----:B------:R-:W-:-:S04]  /*2790*/  ULEA UR6, UR5, UR6, 0x18 ;  /* 0x0000000605067291 */ /* 0x000fc8000f8ec0ff */
[C---:B------:R-:W-:Y:S02]  /*27a0*/  VIADD R20, R32.reuse, UR4 ;  /* 0x0000000420147c36 */ /* 0x040fe40008000000 */
[----:B------:R-:W-:-:S07]  /*27b0*/  VIADD R32, R32, UR6 ;  /* 0x0000000620207c36 */ /* 0x000fce0008000000 */
.L_x_49:
[----:B--2---:R-:W4:Y:S01]  /*27c0*/  LDS.64 R10, [R20+-0x18] ;  /* 0xffffe800140a7984 */ /* 0x004f220000000a00 */
[----:B------:R-:W-:Y:S02]  /*27d0*/  VIADD R33, R33, 0x8 ;  /* 0x0000000821217836 */ /* 0x000fe40000000000 */
[----:B------:R-:W-:Y:S01]  /*27e0*/  VIADD R6, R6, 0x8 ;  /* 0x0000000806067836 */ /* 0x000fe20000000000 */
[----:B-1----:R-:W0:Y:S02]  /*27f0*/  LDS.64 R12, [R32+-0x18] ;  /* 0xffffe800200c7984 */ /* 0x002e240000000a00 */
[----:B------:R-:W-:Y:S02]  /*2800*/  ISETP.NE.AND P0, PT, R33, RZ, PT ;  /* 0x000000ff2100720c */ /* 0x000fe40003f05270 */
[----:B------:R-:W1:Y:S04]  /*2810*/  LDS.64 R18, [R20+-0x10] ;  /* 0xfffff00014127984 */ /* 0x000e680000000a00 */
[----:B------:R-:W2:Y:S04]  /*2820*/  LDS.64 R24, [R32+-0x10] ;  /* 0xfffff00020187984 */ /* 0x000ea80000000a00 */
[----:B------:R-:W3:Y:S04]  /*2830*/  LDS.64 R28, [R20+-0x8] ;  /* 0xfffff800141c7984 */ /* 0x000ee80000000a00 */
[----:B------:R-:W5:Y:S04]  /*2840*/  LDS.64 R22, [R32+-0x8] ;  /* 0xfffff80020167984 */ /* 0x000f680000000a00 */
[----:B------:R-:W5:Y:S04]  /*2850*/  LDS.64 R26, [R20] ;  /* 0x00000000141a7984 */ /* 0x000f680000000a00 */
[----:B------:R-:W5:Y:S04]  /*2860*/  LDS.64 R8, [R32] ;  /* 0x0000000020087984 */ /* 0x000f680000000a00 */
[----:B------:R-:W-:Y:S01]  /*2870*/  LDS.64 R30, [R32+0x20] ;  /* 0x00002000201e7984 */ /* 0x000fe20000000a00 */
[----:B----4-:R-:W-:-:S03]  /*2880*/  DADD R14, R10, R14 ;  /* 0x000000000a0e7229 */ /* 0x010fc6000000000e */
[----:B------:R-:W4:Y:S01]  /*2890*/  LDS.64 R10, [R20+0x8] ;  /* 0x00000800140a7984 */ /* 0x000f220000000a00 */
[----:B0-----:R-:W-:-:S03]  /*28a0*/  DADD R16, R12, R16 ;  /* 0x000000000c107229 */ /* 0x001fc60000000010 */
[----:B------:R-:W0:Y:S01]  /*28b0*/  LDS.64 R12, [R32+0x8] ;  /* 0x00000800200c7984 */ /* 0x000e220000000a00 */
[----:B-1----:R-:W-:-:S03]  /*28c0*/  DADD R18, R14, R18 ;  /* 0x000000000e127229 */ /* 0x002fc60000000012 */
[----:B------:R-:W1:Y:S01]  /*28d0*/  LDS.64 R14, [R20+0x10] ;  /* 0x00001000140e7984 */ /* 0x000e620000000a00 */
[----:B--2---:R-:W-:-:S03]  /*28e0*/  DADD R24, R16, R24 ;  /* 0x0000000010187229 */ /* 0x004fc60000000018 */
[----:B------:R-:W2:Y:S01]  /*28f0*/  LDS.64 R16, [R32+0x10] ;  /* 0x0000100020107984 */ /* 0x000ea20000000a00 */
[----:B---3--:R-:W-:-:S03]  /*2900*/  DADD R28, R18, R28 ;  /* 0x00000000121c7229 */ /* 0x008fc6000000001c */
[----:B------:R-:W3:Y:S01]  /*2910*/  LDS.64 R18, [R20+0x18] ;  /* 0x0000180014127984 */ /* 0x000ee20000000a00 */
[----:B-----5:R-:W-:-:S03]  /*2920*/  DADD R22, R24, R22 ;  /* 0x0000000018167229 */ /* 0x020fc60000000016 */
[----:B------:R5:W3:Y:S01]  /*2930*/  LDS.64 R24, [R32+0x18] ;  /* 0x0000180020187984 */ /* 0x000ae20000000a00 */
[----:B------:R-:W-:-:S03]  /*2940*/  DADD R26, R28, R26 ;  /* 0x000000001c1a7229 */ /* 0x000fc6000000001a */
[----:B------:R5:W3:Y:S01]  /*2950*/  LDS.64 R28, [R20+0x20] ;  /* 0x00002000141c7984 */ /* 0x000ae20000000a00 */
[----:B------:R-:W-:Y:S01]  /*2960*/  DADD R8, R22, R8 ;  /* 0x0000000016087229 */ /* 0x000fe20000000008 */
[----:B-----5:R-:W-:Y:S02]  /*2970*/  VIADD R32, R32, 0x40 ;  /* 0x0000004020207836 */ /* 0x020fe40000000000 */
[----:B------:R-:W-:Y:S01]  /*2980*/  VIADD R20, R20, 0x40 ;  /* 0x0000004014147836 */ /* 0x000fe20000000000 */
[----:B----4-:R-:W-:-:S04]  /*2990*/  DADD R10, R26, R10 ;  /* 0x000000001a0a7229 */ /* 0x010fc8000000000a */
[----:B0-----:R-:W-:-:S04]  /*29a0*/  DADD R8, R8, R12 ;  /* 0x0000000008087229 */ /* 0x001fc8000000000c */
[----:B-1----:R-:W-:-:S04]  /*29b0*/  DADD R10, R10, R14 ;  /* 0x000000000a0a7229 */ /* 0x002fc8000000000e */
[----:B--2---:R-:W-:-:S04]  /*29c0*/  DADD R8, R8, R16 ;  /* 0x0000000008087229 */ /* 0x004fc80000000010 */
[----:B---3--:R-:W-:-:S04]  /*29d0*/  DADD R10, R10, R18 ;  /* 0x000000000a0a7229 */ /* 0x008fc80000000012 */
[----:B------:R-:W-:-:S04]  /*29e0*/  DADD R8, R8, R24 ;  /* 0x0000000008087229 */ /* 0x000fc80000000018 */
[----:B------:R-:W-:-:S04]  /*29f0*/  DADD R14, R10, R28 ;  /* 0x000000000a0e7229 */ /* 0x000fc8000000001c */
[----:B------:R-:W-:Y:S01]  /*2a00*/  DADD R16, R8, R30 ;  /* 0x0000000008107229 */ /* 0x000fe2000000001e */
[----:B------:R-:W-:Y:S10]  /*2a10*/  @P0 BRA `(.L_x_49) ;  /* 0xfffffffc00680947 */ /* 0x000ff4000383ffff */
[----:B------:R-:W-:-:S07]  /*2a20*/  VIADD R20, R6, 0x1 ;  /* 0x0000000106147836 */ /* 0x000fce0000000000 */
.L_x_48:
[----:B------:R-:W-:-:S13]  /*2a30*/  ISETP.NE.AND P0, PT, R4, RZ, PT ;  /* 0x000000ff0400720c */ /* 0x000fda0003f05270 */
[----:B------:R-:W-:Y:S05]  /*2a40*/  @!P0 BRA `(.L_x_50) ;  /* 0x0000000000b48947 */ /* 0x000fea0003800000 */
[----:B------:R-:W-:Y:S02]  /*2a50*/  ISETP.GE.U32.AND P0, PT, R4, 0x4, PT ;  /* 0x000000040400780c */ /* 0x000fe40003f06070 */
[----:B------:R-:W-:-:S04]  /*2a60*/  LOP3.LUT R6, R5, 0x3, RZ, 0xc0, !PT ;  /* 0x0000000305067812 */ /* 0x000fc800078ec0ff */
[----:B------:R-:W-:-:S07]  /*2a70*/  ISETP.NE.AND P1, PT, R6, RZ, PT ;  /* 0x000000ff0600720c */ /* 0x000fce0003f25270 */
[----:B------:R-:W-:Y:S06]  /*2a80*/  @!P0 BRA `(.L_x_51) ;  /* 0x00000000004c8947 */ /* 0x000fec0003800000 */
[C---:B------:R-:W-:Y:S02]  /*2a90*/  IMAD R4, R20.reuse, 0x8, R21 ;  /* 0x0000000814047824 */ /* 0x040fe400078e0215 */
[C---:B------:R-:W-:Y:S02]  /*2aa0*/  IMAD R30, R20.reuse, 0x8, R7 ;  /* 0x00000008141e7824 */ /* 0x040fe400078e0207 */
[----:B------:R-:W-:Y:S01]  /*2ab0*/  VIADD R20, R20, 0x4 ;  /* 0x0000000414147836 */ /* 0x000fe20000000000 */
[----:B------:R-:W4:Y:S04]  /*2ac0*/  LDS.64 R28, [R4] ;  /* 0x00000000041c7984 */ /* 0x000f280000000a00 */
[----:B------:R-:W0:Y:S04]  /*2ad0*/  LDS.64 R26, [R30] ;  /* 0x000000001e1a7984 */ /* 0x000e280000000a00 */
[----:B------:R-:W3:Y:S04]  /*2ae0*/  LDS.64 R24, [R4+0x8] ;  /* 0x0000080004187984 */ /* 0x000ee80000000a00 */
[----:B------:R-:W5:Y:S04]  /*2af0*/  LDS.64 R22, [R30+0x8] ;  /* 0x000008001e167984 */ /* 0x000f680000000a00 */
[----:B------:R-:W5:Y:S04]  /*2b00*/  LDS.64 R18, [R4+0x10] ;  /* 0x0000100004127984 */ /* 0x000f680000000a00 */
[----:B-1----:R-:W1:Y:S04]  /*2b10*/  LDS.64 R12, [R30+0x10] ;  /* 0x000010001e0c7984 */ /* 0x002e680000000a00 */
[----:B--2---:R-:W2:Y:S04]  /*2b20*/  LDS.64 R10, [R4+0x18] ;  /* 0x00001800040a7984 */ /* 0x004ea80000000a00 */
[----:B------:R-:W2:Y:S01]  /*2b30*/  LDS.64 R8, [R30+0x18] ;  /* 0x000018001e087984 */ /* 0x000ea20000000a00 */
[----:B----4-:R-:W-:-:S02]  /*2b40*/  DADD R28, R14, R28 ;  /* 0x000000000e1c7229 */ /* 0x010fc4000000001c */
[----:B0-----:R-:W-:-:S06]  /*2b50*/  DADD R26, R16, R26 ;  /* 0x00000000101a7229 */ /* 0x001fcc000000001a */
[----:B---3--:R-:W-:Y:S02]  /*2b60*/  DADD R24, R28, R24 ;  /* 0x000000001c187229 */ /* 0x008fe40000000018 */
[----:B-----5:R-:W-:-:S06]  /*2b70*/  DADD R22, R26, R22 ;  /* 0x000000001a167229 */ /* 0x020fcc0000000016 */
[----:B------:R-:W-:Y:S02]  /*2b80*/  DADD R18, R24, R18 ;  /* 0x0000000018127229 */ /* 0x000fe40000000012 */
[----:B-1----:R-:W-:-:S06]  /*2b90*/  DADD R12, R22, R12 ;  /* 0x00000000160c7229 */ /* 0x002fcc000000000c */
[----:B--2---:R-:W-:Y:S02]  /*2ba0*/  DADD R14, R18, R10 ;  /* 0x00000000120e7229 */ /* 0x004fe4000000000a */
[----:B------:R-:W-:-:S11]  /*2bb0*/  DADD R16, R12, R8 ;  /* 0x000000000c107229 */ /* 0x000fd60000000008 */
.L_x_51:
[----:B------:R-:W-:Y:S05]  /*2bc0*/  @!P1 BRA `(.L_x_50) ;  /* 0x0000000000549947 */ /* 0x000fea0003800000 */
[----:B------:R-:W-:Y:S02]  /*2bd0*/  ISETP.NE.AND P0, PT, R6, 0x1, PT ;  /* 0x000000010600780c */ /* 0x000fe40003f05270 */
[----:B------:R-:W-:-:S04]  /*2be0*/  LOP3.LUT R5, R5, 0x1, RZ, 0xc0, !PT ;  /* 0x0000000105057812 */ /* 0x000fc800078ec0ff */
[----:B------:R-:W-:-:S07]  /*2bf0*/  ISETP.NE.U32.AND P1, PT, R5, 0x1, PT ;  /* 0x000000010500780c */ /* 0x000fce0003f25070 */
[----:B------:R-:W-:Y:S06]  /*2c00*/  @!P0 BRA `(.L_x_52) ;  /* 0x00000000002c8947 */ /* 0x000fec0003800000 */
[C---:B------:R-:W-:Y:S02]  /*2c10*/  IMAD R6, R20.reuse, 0x8, R21 ;  /* 0x0000000814067824 */ /* 0x040fe400078e0215 */
[C---:B------:R-:W-:Y:S02]  /*2c20*/  IMAD R18, R20.reuse, 0x8, R7 ;  /* 0x0000000814127824 */ /* 0x040fe400078e0207 */
[----:B------:R-:W-:Y:S01]  /*2c30*/  VIADD R20, R20, 0x2 ;  /* 0x0000000214147836 */ /* 0x000fe20000000000 */
[----:B------:R-:W4:Y:S04]  /*2c40*/  LDS.64 R4, [R6] ;  /* 0x0000000006047984 */ /* 0x000f280000000a00 */
[----:B-1----:R-:W0:Y:S04]  /*2c50*/  LDS.64 R8, [R18] ;  /* 0x0000000012087984 */ /* 0x002e280000000a00 */
[----:B--2---:R-:W1:Y:S04]  /*2c60*/  LDS.64 R10, [R6+0x8] ;  /* 0x00000800060a7984 */ /* 0x004e680000000a00 */
[----:B------:R-:W2:Y:S01]  /*2c70*/  LDS.64 R12, [R18+0x8] ;  /* 0x00000800120c7984 */ /* 0x000ea20000000a00 */
[----:B----4-:R-:W-:-:S02]  /*2c80*/  DADD R4, R14, R4 ;  /* 0x000000000e047229 */ /* 0x010fc40000000004 */
[----:B0-----:R-:W-:-:S06]  /*2c90*/  DADD R8, R16, R8 ;  /* 0x0000000010087229 */ /* 0x001fcc0000000008 */
[----:B-1----:R-:W-:Y:S02]  /*2ca0*/  DADD R14, R4, R10 ;  /* 0x00000000040e7229 */ /* 0x002fe4000000000a */
[----:B--2---:R-:W-:-:S11]  /*2cb0*/  DADD R16, R8, R12 ;  /* 0x0000000008107229 */ /* 0x004fd6000000000c */
.L_x_52:
[C---:B------:R-:W-:Y:S02]  /*2cc0*/  @!P1 IMAD R4, R20.reuse, 0x8, R21 ;  /* 0x0000000814049824 */ /* 0x040fe400078e0215 */
[----:B-1----:R-:W-:-:S04]  /*2cd0*/  @!P1 IMAD R8, R20, 0x8, R7 ;  /* 0x0000000814089824 */ /* 0x002fc800078e0207 */
[----:B------:R-:W4:Y:S04]  /*2ce0*/  @!P1 LDS.64 R4, [R4] ;  /* 0x0000000004049984 */ /* 0x000f280000000a00 */
[----:B------:R-:W0:Y:S01]  /*2cf0*/  @!P1 LDS.64 R8, [R8] ;  /* 0x0000000008089984 */ /* 0x000e220000000a00 */
[----:B----4-:R-:W-:Y:S02]  /*2d00*/  @!P1 DADD R14, R14, R4 ;  /* 0x000000000e0e9229 */ /* 0x010fe40000000004 */
[----:B0-----:R-:W-:-:S11]  /*2d10*/  @!P1 DADD R16, R16, R8 ;  /* 0x0000000010109229 */ /* 0x001fd60000000008 */
.L_x_50:
[----:B----4-:R3:W-:Y:S04]  /*2d20*/  STS.64 [R21], R14 ;  /* 0x0000000e15007388 */ /* 0x0107e80000000a00 */
[----:B0-----:R3:W-:Y:S02]  /*2d30*/  STS.64 [R7], R16 ;  /* 0x0000001007007388 */ /* 0x0017e40000000a00 */
.L_x_47:
[----:B------:R-:W-:Y:S05]  /*2d40*/  BSYNC.RECONVERGENT B0 ;  /* 0x0000000000007941 */ /* 0x000fea0003800200 */
.L_x_46:
[----:B------:R-:W-:Y:S01]  /*2d50*/  BAR.SYNC.DEFER_BLOCKING 0x0 ;  /* 0x0000000000007b1d */ /* 0x000fe20000010000 */
[----:B------:R-:W-:-:S13]  /*2d60*/  ISETP.NE.AND P0, PT, R0, RZ, PT ;  /* 0x000000ff0000720c */ /* 0x000fda0003f05270 */
[----:B------:R-:W-:Y:S05]  /*2d70*/  @P0 EXIT ;  /* 0x000000000000094d */ /* 0x000fea0003800000 */
[----:B--2---:R-:W2:Y:S01]  /*2d80*/  LDC R11, c[0x0][0x364] ;  /* 0x0000d900ff0b7b82 */ /* 0x004ea20000000800 */
[----:B------:R-:W4:Y:S04]  /*2d90*/  LDS.64 R4, [R21] ;  /* 0x0000000015047984 */ /* 0x000f280000000a00 */
[----:B01-3--:R-:W0:Y:S03]  /*2da0*/  LDS.64 R6, [R7] ;  /* 0x0000000007067984 */ /* 0x00be260000000a00 */
[----:B------:R-:W1:Y:S01]  /*2db0*/  LDC.64 R8, c[0x0][0x388] ;  /* 0x0000e200ff087b82 */ /* 0x000e620000000a00 */
[----:B--2---:R-:W-:-:S04]  /*2dc0*/  IMAD R11, R11, UR11, RZ ;  /* 0x0000000b0b0b7c24 */ /* 0x004fc8000f8e02ff */
[----:B------:R-:W-:-:S04]  /*2dd0*/  IMAD R11, R11, R2, UR10 ;  /* 0x0000000a0b0b7e24 */ /* 0x000fc8000f8e0202 */
[----:B------:R-:W-:-:S04]  /*2de0*/  IMAD R3, R3, R2, R11 ;  /* 0x0000000203037224 */ /* 0x000fc800078e020b */
[----:B------:R-:W-:-:S04]  /*2df0*/  IMAD.SHL.U32 R3, R3, 0x2, RZ ;  /* 0x0000000203037824 */ /* 0x000fc800078e00ff */
[----:B-1----:R-:W-:-:S05]  /*2e00*/  IMAD.WIDE.U32 R2, R3, 0x8, R8 ;  /* 0x0000000803027825 */ /* 0x002fca00078e0008 */
[----:B----4-:R-:W-:Y:S04]  /*2e10*/  STG.E.64 desc[UR8][R2.64], R4 ;  /* 0x0000000402007986 */ /* 0x010fe8000c101b08 */
[----:B0-----:R-:W-:Y:S01]  /*2e20*/  STG.E.64 desc[UR8][R2.64+0x8], R6 ;  /* 0x0000080602007986 */ /* 0x001fe2000c101b08 */
[----:B------:R-:W-:Y:S05]  /*2e30*/  EXIT ;  /* 0x000000000000794d */ /* 0x000fea0003800000 */
        .type           $_Z16multiply_mix_addPsPdPf$__internal_trig_reduction_slowpathd,@function
        .size           $_Z16multiply_mix_addPsPdPf$__internal_trig_reduction_slowpathd,(.L_x_80 - $_Z16multiply_mix_addPsPdPf$__internal_trig_reduction_slowpathd)
$_Z16multiply_mix_addPsPdPf$__internal_trig_reduction_slowpathd:
[----:B------:R-:W-:Y:S01]  /*2e40*/  SHF.R.U32.HI R33, RZ, 0x14, R31 ;  /* 0x00000014ff217819 */ /* 0x000fe2000001161f */
[----:B------:R-:W-:-:S03]  /*2e50*/  IMAD.MOV.U32 R10, RZ, RZ, RZ ;  /* 0x000000ffff0a7224 */ /* 0x000fc600078e00ff */
[----:B------:R-:W-:-:S04]  /*2e60*/  LOP3.LUT R8, R33, 0x7ff, RZ, 0xc0, !PT ;  /* 0x000007ff21087812 */ /* 0x000fc800078ec0ff */
[----:B------:R-:W-:-:S13]  /*2e70*/  ISETP.NE.AND P0, PT, R8, 0x7ff, PT ;  /* 0x000007ff0800780c */ /* 0x000fda0003f05270 */
[----:B------:R-:W-:Y:S05]  /*2e80*/  @!P0 BRA `(.L_x_53) ;  /* 0x00000008006c8947 */ /* 0x000fea0003800000 */
[----:B------:R-:W-:Y:S01]  /*2e90*/  VIADD R8, R8, 0xfffffc00 ;  /* 0xfffffc0008087836 */ /* 0x000fe20000000000 */
[----:B------:R-:W-:Y:S01]  /*2ea0*/  BSSY.RECONVERGENT B3, `(.L_x_54) ;  /* 0x0000035000037945 */ /* 0x000fe20003800200 */
[----:B------:R-:W-:-:S03]  /*2eb0*/  CS2R R18, SRZ ;  /* 0x0000000000127805 */ /* 0x000fc6000001ff00 */
[----:B------:R-:W-:Y:S02]  /*2ec0*/  SHF.R.U32.HI R12, RZ, 0x6, R8 ;  /* 0x00000006ff0c7819 */ /* 0x000fe40000011608 */
[----:B------:R-:W-:Y:S02]  /*2ed0*/  ISETP.GE.U32.AND P0, PT, R8, 0x80, PT ;  /* 0x000000800800780c */ /* 0x000fe40003f06070 */
[C---:B------:R-:W-:Y:S02]  /*2ee0*/  IADD3 R8, PT, PT, -R12.reuse, 0x13, RZ ;  /* 0x000000130c087810 */ /* 0x040fe40007ffe1ff */
[----:B------:R-:W-:Y:S02]  /*2ef0*/  IADD3 R10, PT, PT, -R12, 0xf, RZ ;  /* 0x0000000f0c0a7810 */ /* 0x000fe40007ffe1ff */
[----:B------:R-:W-:-:S04]  /*2f00*/  SEL R13, R8, 0x12, P0 ;  /* 0x00000012080d7807 */ /* 0x000fc80000000000 */
[----:B------:R-:W-:-:S13]  /*2f10*/  ISETP.GE.AND P0, PT, R10, R13, PT ;  /* 0x0000000d0a00720c */ /* 0x000fda0003f06270 */
[----:B------:R-:W-:Y:S05]  /*2f20*/  @P0 BRA `(.L_x_55) ;  /* 0x0000000000b00947 */ /* 0x000fea0003800000 */
[----:B------:R-:W0:Y:S01]  /*2f30*/  LDC.64 R8, c[0x0][0x358] ;  /* 0x0000d600ff087b82 */ /* 0x000e220000000a00 */
[C---:B------:R-:W-:Y:S01]  /*2f40*/  SHF.L.U64.HI R14, R11.reuse, 0xb, R31 ;  /* 0x0000000b0b0e7819 */ /* 0x040fe2000001021f */
[----:B------:R-:W-:Y:S01]  /*2f50*/  BSSY.RECONVERGENT B4, `(.L_x_56) ;  /* 0x0000023000047945 */ /* 0x000fe20003800200 */
[----:B------:R-:W-:Y:S01]  /*2f60*/  IADD3 R12, PT, PT, RZ, -R12, -R13 ;  /* 0x8000000cff0c7210 */ /* 0x000fe20007ffe80d */
[----:B------:R-:W-:Y:S01]  /*2f70*/  IMAD.SHL.U32 R11, R11, 0x800, RZ ;  /* 0x000008000b0b7824 */ /* 0x000fe200078e00ff */
[----:B------:R-:W-:Y:S01]  /*2f80*/  CS2R R18, SRZ ;  /* 0x0000000000127805 */ /* 0x000fe2000001ff00 */
[----:B------:R-:W-:Y:S01]  /*2f90*/  IMAD.MOV.U32 R13, RZ, RZ, RZ ;  /* 0x000000ffff0d7224 */ /* 0x000fe200078e00ff */
[----:B------:R-:W-:-:S07]  /*2fa0*/  LOP3.LUT R14, R14, 0x80000000, RZ, 0xfc, !PT ;  /* 0x800000000e0e7812 */ /* 0x000fce00078efcff */
.L_x_57:
[----:B------:R-:W1:Y:S01]  /*2fb0*/  LDC.64 R28, c[0x4][RZ] ;  /* 0x01000000ff1c7b82 */ /* 0x000e620000000a00 */
[----:B0-----:R-:W-:Y:S02]  /*2fc0*/  R2UR UR4, R8 ;  /* 0x00000000080472ca */ /* 0x001fe400000e0000 */
[----:B------:R-:W-:Y:S01]  /*2fd0*/  R2UR UR5, R9 ;  /* 0x00000000090572ca */ /* 0x000fe200000e0000 */
[----:B-1----:R-:W-:-:S12]  /*2fe0*/  IMAD.WIDE R34, R10, 0x8, R28 ;  /* 0x000000080a227825 */ /* 0x002fd800078e021c */
[----:B------:R-:W2:Y:S01]  /*2ff0*/  LDG.E.64.CONSTANT R34, desc[UR4][R34.64] ;  /* 0x0000000422227981 */ /* 0x000ea2000c1e9b00 */
[----:B------:R-:W-:Y:S02]  /*3000*/  IMAD.MOV.U32 R28, RZ, RZ, R18 ;  /* 0x000000ffff1c7224 */ /* 0x000fe400078e0012 */
[----:B------:R-:W-:Y:S02]  /*3010*/  IMAD.MOV.U32 R29, RZ, RZ, R19 ;  /* 0x000000ffff1d7224 */ /* 0x000fe400078e0013 */
[----:B------:R-:W-:Y:S02]  /*3020*/  VIADD R12, R12, 0x1 ;  /* 0x000000010c0c7836 */ /* 0x000fe40000000000 */
[----:B------:R-:W-:Y:S02]  /*3030*/  VIADD R10, R10, 0x1 ;  /* 0x000000010a0a7836 */ /* 0x000fe40000000000 */
[----:B--2---:R-:W-:-:S04]  /*3040*/  IMAD.WIDE.U32 R28, P3, R34, R11, R28 ;  /* 0x0000000b221c7225 */ /* 0x004fc8000786001c */
[-C--:B------:R-:W-:Y:S02]  /*3050*/  IMAD R15, R34, R14.reuse, RZ ;  /* 0x0000000e220f7224 */ /* 0x080fe400078e02ff */
[----:B------:R-:W-:Y:S02]  /*3060*/  IMAD R18, R35, R11, RZ ;  /* 0x0000000b23127224 */ /* 0x000fe400078e02ff */
[----:B------:R-:W-:Y:S01]  /*3070*/  IMAD.MOV.U32 R36, RZ, RZ, R28 ;  /* 0x000000ffff247224 */ /* 0x000fe200078e001c */
[----:B------:R-:W-:Y:S01]  /*3080*/  IADD3 R15, P0, PT, R15, R29, RZ ;  /* 0x0000001d0f0f7210 */ /* 0x000fe20007f1e0ff */
[----:B------:R-:W-:Y:S02]  /*3090*/  IMAD R29, R13, 0x8, R1 ;  /* 0x000000080d1d7824 */ /* 0x000fe400078e0201 */
[----:B------:R-:W-:Y:S01]  /*30a0*/  IMAD.HI.U32 R19, R35, R14, RZ ;  /* 0x0000000e23137227 */ /* 0x000fe200078e00ff */
[----:B------:R-:W-:-:S03]  /*30b0*/  IADD3 R37, P1, PT, R18, R15, RZ ;  /* 0x0000000f12257210 */ /* 0x000fc60007f3e0ff */
[----:B------:R-:W-:Y:S02]  /*30c0*/  IMAD.HI.U32 R18, R34, R14, RZ ;  /* 0x0000000e22127227 */ /* 0x000fe400078e00ff */
[----:B------:R1:W-:Y:S02]  /*30d0*/  STL.64 [R29], R36 ;  /* 0x000000241d007387 */ /* 0x0003e40000100a00 */
[----:B------:R-:W-:-:S04]  /*30e0*/  IMAD.HI.U32 R15, R35, R11, RZ ;  /* 0x0000000b230f7227 */ /* 0x000fc800078e00ff */
[----:B------:R-:W-:Y:S02]  /*30f0*/  IMAD.X R18, RZ, RZ, R18, P3 ;  /* 0x000000ffff127224 */ /* 0x000fe400018e0612 */
[----:B------:R-:W-:Y:S02]  /*3100*/  IMAD R28, R35, R14, RZ ;  /* 0x0000000e231c7224 */ /* 0x000fe400078e02ff */
[----:B------:R-:W-:Y:S01]  /*3110*/  VIADD R13, R13, 0x1 ;  /* 0x000000010d0d7836 */ /* 0x000fe20000000000 */
[----:B------:R-:W-:-:S04]  /*3120*/  IADD3.X R15, P0, PT, R15, R18, RZ, P0, !PT ;  /* 0x000000120f0f7210 */ /* 0x000fc8000071e4ff */
[----:B------:R-:W-:Y:S01]  /*3130*/  IADD3.X R18, P1, PT, R28, R15, RZ, P1, !PT ;  /* 0x0000000f1c127210 */ /* 0x000fe20000f3e4ff */
[----:B------:R-:W-:Y:S01]  /*3140*/  IMAD.X R19, RZ, RZ, R19, P0 ;  /* 0x000000ffff137224 */ /* 0x000fe200000e0613 */
[----:B------:R-:W-:-:S03]  /*3150*/  ISETP.NE.AND P0, PT, R12, -0xf, PT ;  /* 0xfffffff10c00780c */ /* 0x000fc60003f05270 */
[----:B------:R-:W-:-:S10]  /*3160*/  IMAD.X R19, RZ, RZ, R19, P1 ;  /* 0x000000ffff137224 */ /* 0x000fd400008e0613 */
[----:B-1----:R-:W-:Y:S05]  /*3170*/  @P0 BRA `(.L_x_57) ;  /* 0xfffffffc008c0947 */ /* 0x002fea000383ffff */
[----:B------:R-:W-:Y:S05]  /*3180*/  BSYNC.RECONVERGENT B4 ;  /* 0x0000000000047941 */ /* 0x000fea0003800200 */
.L_x_56:
[----:B------:R-:W-:-:S05]  /*3190*/  LOP3.LUT R8, R33, 0x7ff, RZ, 0xc0, !PT ;  /* 0x000007ff21087812 */ /* 0x000fca00078ec0ff */
[----:B------:R-:W-:-:S05]  /*31a0*/  VIADD R8, R8, 0xfffffc00 ;  /* 0xfffffc0008087836 */ /* 0x000fca0000000000 */
[----:B------:R-:W-:Y:S02]  /*31b0*/  SHF.R.U32.HI R9, RZ, 0x6, R8 ;  /* 0x00000006ff097819 */ /* 0x000fe40000011608 */
[----:B------:R-:W-:Y:S02]  /*31c0*/  ISETP.GE.U32.AND P0, PT, R8, 0x80, PT ;  /* 0x000000800800780c */ /* 0x000fe40003f06070 */
[----:B------:R-:W-:-:S04]  /*31d0*/  IADD3 R9, PT, PT, -R9, 0x13, RZ ;  /* 0x0000001309097810 */ /* 0x000fc80007ffe1ff */
[----:B------:R-:W-:-:S07]  /*31e0*/  SEL R10, R9, 0x12, P0 ;  /* 0x00000012090a7807 */ /* 0x000fce0000000000 */
.L_x_55:
[----:B------:R-:W-:Y:S05]  /*31f0*/  BSYNC.RECONVERGENT B3 ;  /* 0x0000000000037941 */ /* 0x000fea0003800200 */
.L_x_54:
[C---:B------:R-:W-:Y:S02]  /*3200*/  LOP3.LUT R8, R33.reuse, 0x7ff, RZ, 0xc0, !PT ;  /* 0x000007ff21087812 */ /* 0x040fe400078ec0ff */
[----:B------:R-:W-:-:S03]  /*3210*/  LOP3.LUT P0, R33, R33, 0x3f, RZ, 0xc0, !PT ;  /* 0x0000003f21217812 */ /* 0x000fc6000780c0ff */
[----:B------:R-:W-:-:S05]  /*3220*/  VIADD R8, R8, 0xfffffc00 ;  /* 0xfffffc0008087836 */ /* 0x000fca0000000000 */
[----:B------:R-:W-:-:S05]  /*3230*/  SHF.R.U32.HI R9, RZ, 0x6, R8 ;  /* 0x00000006ff097819 */ /* 0x000fca0000011608 */
[----:B------:R-:W-:-:S04]  /*3240*/  IMAD.IADD R8, R9, 0x1, R10 ;  /* 0x0000000109087824 */ /* 0x000fc800078e020a */
[----:B------:R-:W-:-:S05]  /*3250*/  IMAD.U32 R37, R8, 0x8, R1 ;  /* 0x0000000808257824 */ /* 0x000fca00078e0001 */
[----:B------:R0:W-:Y:S04]  /*3260*/  STL.64 [R37+-0x78], R18 ;  /* 0xffff881225007387 */ /* 0x0001e80000100a00 */
[----:B------:R-:W2:Y:S04]  /*3270*/  @P0 LDL.64 R12, [R1+0x8] ;  /* 0x00000800010c0983 */ /* 0x000ea80000100a00 */
[----:B------:R-:W3:Y:S04]  /*3280*/  LDL.64 R8, [R1+0x10] ;  /* 0x0000100001087983 */ /* 0x000ee80000100a00 */
[----:B------:R-:W4:Y:S01]  /*3290*/  LDL.64 R10, [R1+0x18] ;  /* 0x00001800010a7983 */ /* 0x000f220000100a00 */
[----:B------:R-:W-:Y:S01]  /*32a0*/  BSSY.RECONVERGENT B3, `(.L_x_58) ;  /* 0x0000035000037945 */ /* 0x000fe20003800200 */
[----:B--2---:R-:W-:-:S02]  /*32b0*/  @P0 SHF.R.U64 R28, R12, 0x1, R13 ;  /* 0x000000010c1c0819 */ /* 0x004fc4000000120d */
[----:B------:R-:W-:Y:S02]  /*32c0*/  @P0 SHF.R.U32.HI R35, RZ, 0x1, R13 ;  /* 0x00000001ff230819 */ /* 0x000fe4000001160d */
[----:B------:R-:W-:Y:S02]  /*32d0*/  @P0 LOP3.LUT R12, R33, 0x3f, RZ, 0x3c, !PT ;  /* 0x0000003f210c0812 */ /* 0x000fe400078e3cff */
[----:B---3--:R-:W-:Y:S02]  /*32e0*/  @P0 SHF.L.U32 R15, R8, R33, RZ ;  /* 0x00000021080f0219 */ /* 0x008fe400000006ff */
[----:B0-----:R-:W-:Y:S02]  /*32f0*/  @P0 SHF.R.U64 R18, R28, R12, R35 ;  /* 0x0000000c1c120219 */ /* 0x001fe40000001223 */
[--C-:B------:R-:W-:Y:S02]  /*3300*/  @P0 SHF.R.U32.HI R13, RZ, 0x1, R9.reuse ;  /* 0x00000001ff0d0819 */ /* 0x100fe40000011609 */
[----:B------:R-:W-:-:S02]  /*3310*/  @P0 SHF.R.U64 R29, R8, 0x1, R9 ;  /* 0x00000001081d0819 */ /* 0x000fc40000001209 */
[-C--:B------:R-:W-:Y:S02]  /*3320*/  @P0 SHF.L.U64.HI R14, R8, R33.reuse, R9 ;  /* 0x00000021080e0219 */ /* 0x080fe40000010209 */
[----:B------:R-:W-:Y:S02]  /*3330*/  @P0 SHF.R.U32.HI R19, RZ, R12, R35 ;  /* 0x0000000cff130219 */ /* 0x000fe40000011623 */
[----:B------:R-:W-:Y:S02]  /*3340*/  @P0 LOP3.LUT R8, R15, R18, RZ, 0xfc, !PT ;  /* 0x000000120f080212 */ /* 0x000fe400078efcff */
[----:B----4-:R-:W-:Y:S02]  /*3350*/  @P0 SHF.L.U32 R28, R10, R33, RZ ;  /* 0x000000210a1c0219 */ /* 0x010fe400000006ff */
[----:B------:R-:W-:Y:S02]  /*3360*/  @P0 SHF.R.U64 R29, R29, R12, R13 ;  /* 0x0000000c1d1d0219 */ /* 0x000fe4000000120d */
[----:B------:R-:W-:-:S02]  /*3370*/  @P0 LOP3.LUT R9, R14, R19, RZ, 0xfc, !PT ;  /* 0x000000130e090212 */ /* 0x000fc400078efcff */
[----:B------:R-:W-:Y:S01]  /*3380*/  @P0 SHF.R.U32.HI R14, RZ, R12, R13 ;  /* 0x0000000cff0e0219 */ /* 0x000fe2000001160d */
[----:B------:R-:W-:Y:S01]  /*3390*/  IMAD.SHL.U32 R12, R8, 0x4, RZ ;  /* 0x00000004080c7824 */ /* 0x000fe200078e00ff */
[----:B------:R-:W-:Y:S02]  /*33a0*/  @P0 SHF.L.U64.HI R33, R10, R33, R11 ;  /* 0x000000210a210219 */ /* 0x000fe4000001020b */
[----:B------:R-:W-:Y:S02]  /*33b0*/  @P0 LOP3.LUT R10, R28, R29, RZ, 0xfc, !PT ;  /* 0x0000001d1c0a0212 */ /* 0x000fe400078efcff */
[----:B------:R-:W-:Y:S02]  /*33c0*/  SHF.L.U64.HI R8, R8, 0x2, R9 ;  /* 0x0000000208087819 */ /* 0x000fe40000010209 */
[----:B------:R-:W-:Y:S02]  /*33d0*/  @P0 LOP3.LUT R11, R33, R14, RZ, 0xfc, !PT ;  /* 0x0000000e210b0212 */ /* 0x000fe400078efcff */
[----:B------:R-:W-:-:S02]  /*33e0*/  SHF.L.W.U32.HI R9, R9, 0x2, R10 ;  /* 0x0000000209097819 */ /* 0x000fc40000010e0a */
[----:B------:R-:W-:Y:S02]  /*33f0*/  IADD3 RZ, P0, PT, RZ, -R12, RZ ;  /* 0x8000000cffff7210 */ /* 0x000fe40007f1e0ff */
[----:B------:R-:W-:Y:S02]  /*3400*/  LOP3.LUT R13, RZ, R8, RZ, 0x33, !PT ;  /* 0x00000008ff0d7212 */ /* 0x000fe400078e33ff */
[----:B------:R-:W-:Y:S02]  /*3410*/  SHF.L.W.U32.HI R10, R10, 0x2, R11 ;  /* 0x000000020a0a7819 */ /* 0x000fe40000010e0b */
[----:B------:R-:W-:Y:S02]  /*3420*/  LOP3.LUT R14, RZ, R9, RZ, 0x33, !PT ;  /* 0x00000009ff0e7212 */ /* 0x000fe400078e33ff */
[----:B------:R-:W-:Y:S02]  /*3430*/  IADD3.X R13, P0, PT, RZ, R13, RZ, P0, !PT ;  /* 0x0000000dff0d7210 */ /* 0x000fe4000071e4ff */
[----:B------:R-:W-:-:S02]  /*3440*/  LOP3.LUT R15, RZ, R10, RZ, 0x33, !PT ;  /* 0x0000000aff0f7212 */ /* 0x000fc400078e33ff */
[----:B------:R-:W-:Y:S02]  /*3450*/  IADD3.X R14, P1, PT, RZ, R14, RZ, P0, !PT ;  /* 0x0000000eff0e7210 */ /* 0x000fe4000073e4ff */
[----:B------:R-:W-:-:S03]  /*3460*/  ISETP.GT.U32.AND P3, PT, R9, -0x1, PT ;  /* 0xffffffff0900780c */ /* 0x000fc60003f64070 */
[----:B------:R-:W-:Y:S01]  /*3470*/  IMAD.X R15, RZ, RZ, R15, P1 ;  /* 0x000000ffff0f7224 */ /* 0x000fe200008e060f */
[----:B------:R-:W-:-:S04]  /*3480*/  ISETP.GT.AND.EX P0, PT, R10, -0x1, PT, P3 ;  /* 0xffffffff0a00780c */ /* 0x000fc80003f04330 */
[----:B------:R-:W-:Y:S02]  /*3490*/  SEL R15, R10, R15, P0 ;  /* 0x0000000f0a0f7207 */ /* 0x000fe40000000000 */
[----:B------:R-:W-:Y:S02]  /*34a0*/  SEL R18, R9, R14, P0 ;  /* 0x0000000e09127207 */ /* 0x000fe40000000000 */
[----:B------:R-:W-:-:S04]  /*34b0*/  ISETP.NE.U32.AND P1, PT, R15, RZ, PT ;  /* 0x000000ff0f00720c */ /* 0x000fc80003f25070 */
[----:B------:R-:W-:Y:S01]  /*34c0*/  SEL R9, R18, R15, !P1 ;  /* 0x0000000f12097207 */ /* 0x000fe20004800000 */
[----:B------:R-:W-:-:S05]  /*34d0*/  @!P0 IMAD.MOV R12, RZ, RZ, -R12 ;  /* 0x000000ffff0c8224 */ /* 0x000fca00078e0a0c */
[----:B------:R-:W0:Y:S02]  /*34e0*/  FLO.U32 R9, R9 ;  /* 0x0000000900097300 */ /* 0x000e2400000e0000 */
[C---:B0-----:R-:W-:Y:S02]  /*34f0*/  IADD3 R19, PT, PT, -R9.reuse, 0x1f, RZ ;  /* 0x0000001f09137810 */ /* 0x041fe40007ffe1ff */
[----:B------:R-:W-:-:S03]  /*3500*/  IADD3 R14, PT, PT, -R9, 0x3f, RZ ;  /* 0x0000003f090e7810 */ /* 0x000fc60007ffe1ff */
[----:B------:R-:W-:Y:S01]  /*3510*/  @P1 IMAD.MOV R14, RZ, RZ, R19 ;  /* 0x000000ffff0e1224 */ /* 0x000fe200078e0213 */
[----:B------:R-:W-:-:S04]  /*3520*/  SEL R19, R8, R13, P0 ;  /* 0x0000000d08137207 */ /* 0x000fc80000000000 */
[----:B------:R-:W-:-:S13]  /*3530*/  ISETP.NE.AND P1, PT, R14, RZ, PT ;  /* 0x000000ff0e00720c */ /* 0x000fda0003f25270 */
[----:B------:R-:W-:Y:S05]  /*3540*/  @!P1 BRA `(.L_x_59) ;  /* 0x0000000000289947 */ /* 0x000fea0003800000 */
[----:B------:R-:W-:Y:S02]  /*3550*/  LOP3.LUT R9, R14, 0x3f, RZ, 0xc0, !PT ;  /* 0x0000003f0e097812 */ /* 0x000fe400078ec0ff */
[--C-:B------:R-:W-:Y:S02]  /*3560*/  SHF.R.U64 R13, R12, 0x1, R19.reuse ;  /* 0x000000010c0d7819 */ /* 0x100fe40000001213 */
[----:B------:R-:W-:Y:S02]  /*3570*/  SHF.R.U32.HI R19, RZ, 0x1, R19 ;  /* 0x00000001ff137819 */ /* 0x000fe40000011613 */
[----:B------:R-:W-:Y:S02]  /*3580*/  LOP3.LUT R8, R14, 0x3f, RZ, 0xc, !PT ;  /* 0x0000003f0e087812 */ /* 0x000fe400078e0cff */
[CC--:B------:R-:W-:Y:S02]  /*3590*/  SHF.L.U64.HI R15, R18.reuse, R9.reuse, R15 ;  /* 0x00000009120f7219 */ /* 0x0c0fe4000001020f */
[----:B------:R-:W-:-:S02]  /*35a0*/  SHF.L.U32 R9, R18, R9, RZ ;  /* 0x0000000912097219 */ /* 0x000fc400000006ff */
[-CC-:B------:R-:W-:Y:S02]  /*35b0*/  SHF.R.U64 R18, R13, R8.reuse, R19.reuse ;  /* 0x000000080d127219 */ /* 0x180fe40000001213 */
[----:B------:R-:W-:Y:S02]  /*35c0*/  SHF.R.U32.HI R8, RZ, R8, R19 ;  /* 0x00000008ff087219 */ /* 0x000fe40000011613 */
[----:B------:R-:W-:Y:S02]  /*35d0*/  LOP3.LUT R18, R9, R18, RZ, 0xfc, !PT ;  /* 0x0000001209127212 */ /* 0x000fe400078efcff */
[----:B------:R-:W-:-:S07]  /*35e0*/  LOP3.LUT R15, R15, R8, RZ, 0xfc, !PT ;  /* 0x000000080f0f7212 */ /* 0x000fce00078efcff */
.L_x_59:
[----:B------:R-:W-:Y:S05]  /*35f0*/  BSYNC.RECONVERGENT B3 ;  /* 0x0000000000037941 */ /* 0x000fea0003800200 */
.L_x_58:
[----:B------:R-:W-:-:S04]  /*3600*/  IMAD.WIDE.U32 R12, R18, 0x2168c235, RZ ;  /* 0x2168c235120c7825 */ /* 0x000fc800078e00ff */
[----:B------:R-:W-:Y:S01]  /*3610*/  IMAD.MOV.U32 R8, RZ, RZ, R13 ;  /* 0x000000ffff087224 */ /* 0x000fe200078e000d */
[----:B------:R-:W-:Y:S01]  /*3620*/  IADD3 RZ, P1, PT, R12, R12, RZ ;  /* 0x0000000c0cff7210 */ /* 0x000fe20007f3e0ff */
[----:B------:R-:W-:Y:S02]  /*3630*/  IMAD.MOV.U32 R9, RZ, RZ, RZ ;  /* 0x000000ffff097224 */ /* 0x000fe400078e00ff */
[----:B------:R-:W-:-:S04]  /*3640*/  IMAD.HI.U32 R13, R15, -0x36f0255e, RZ ;  /* 0xc90fdaa20f0d7827 */ /* 0x000fc800078e00ff */
[----:B------:R-:W-:-:S04]  /*3650*/  IMAD.WIDE.U32 R8, R18, -0x36f0255e, R8 ;  /* 0xc90fdaa212087825 */ /* 0x000fc800078e0008 */
[----:B------:R-:W-:-:S04]  /*3660*/  IMAD.WIDE.U32 R8, P3, R15, 0x2168c235, R8 ;  /* 0x2168c2350f087825 */ /* 0x000fc80007860008 */
[----:B------:R-:W-:Y:S01]  /*3670*/  IMAD R15, R15, -0x36f0255e, RZ ;  /* 0xc90fdaa20f0f7824 */ /* 0x000fe200078e02ff */
[----:B------:R-:W-:Y:S01]  /*3680*/  IADD3.X RZ, P1, PT, R8, R8, RZ, P1, !PT ;  /* 0x0000000808ff7210 */ /* 0x000fe20000f3e4ff */
[----:B------:R-:W-:-:S03]  /*3690*/  IMAD.X R12, RZ, RZ, R13, P3 ;  /* 0x000000ffff0c7224 */ /* 0x000fc600018e060d */
[----:B------:R-:W-:-:S04]  /*36a0*/  IADD3 R9, P3, PT, R15, R9, RZ ;  /* 0x000000090f097210 */ /* 0x000fc80007f7e0ff */
[C---:B------:R-:W-:Y:S01]  /*36b0*/  ISETP.GT.U32.AND P4, PT, R9.reuse, RZ, PT ;  /* 0x000000ff0900720c */ /* 0x040fe20003f84070 */
[----:B------:R-:W-:Y:S01]  /*36c0*/  IMAD.X R12, RZ, RZ, R12, P3 ;  /* 0x000000ffff0c7224 */ /* 0x000fe200018e060c */
[----:B------:R-:W-:-:S04]  /*36d0*/  IADD3.X R8, P3, PT, R9, R9, RZ, P1, !PT ;  /* 0x0000000909087210 */ /* 0x000fc80000f7e4ff */
[C---:B------:R-:W-:Y:S01]  /*36e0*/  ISETP.GT.AND.EX P1, PT, R12.reuse, RZ, PT, P4 ;  /* 0x000000ff0c00720c */ /* 0x040fe20003f24340 */
[----:B------:R-:W-:-:S03]  /*36f0*/  IMAD.X R13, R12, 0x1, R12, P3 ;  /* 0x000000010c0d7824 */ /* 0x000fc600018e060c */
[----:B------:R-:W-:Y:S02]  /*3700*/  SEL R9, R8, R9, P1 ;  /* 0x0000000908097207 */ /* 0x000fe40000800000 */
[----:B------:R-:W-:Y:S02]  /*3710*/  SEL R12, R13, R12, P1 ;  /* 0x0000000c0d0c7207 */ /* 0x000fe40000800000 */
[----:B------:R-:W-:Y:S02]  /*3720*/  IADD3 R9, P3, PT, R9, 0x1, RZ ;  /* 0x0000000109097810 */ /* 0x000fe40007f7e0ff */
[----:B------:R-:W-:Y:S02]  /*3730*/  SEL R13, RZ, 0xffffffff, !P1 ;  /* 0xffffffffff0d7807 */ /* 0x000fe40004800000 */
[----:B------:R-:W-:Y:S01]  /*3740*/  LOP3.LUT P1, R8, R31, 0x80000000, RZ, 0xc0, !PT ;  /* 0x800000001f087812 */ /* 0x000fe2000782c0ff */
[----:B------:R-:W-:Y:S02]  /*3750*/  IMAD.X R12, RZ, RZ, R12, P3 ;  /* 0x000000ffff0c7224 */ /* 0x000fe400018e060c */
[----:B------:R-:W-:Y:S01]  /*3760*/  IMAD.IADD R31, R13, 0x1, -R14 ;  /* 0x000000010d1f7824 */ /* 0x000fe200078e0a0e */
[----:B------:R-:W-:-:S02]  /*3770*/  SHF.R.U32.HI R13, RZ, 0x1e, R11 ;  /* 0x0000001eff0d7819 */ /* 0x000fc4000001160b */
[----:B------:R-:W-:Y:S01]  /*3780*/  SHF.R.U64 R9, R9, 0xa, R12 ;  /* 0x0000000a09097819 */ /* 0x000fe2000000120c */
[----:B------:R-:W-:Y:S01]  /*3790*/  IMAD.SHL.U32 R31, R31, 0x100000, RZ ;  /* 0x001000001f1f7824 */ /* 0x000fe200078e00ff */
[----:B------:R-:W-:Y:S02]  /*37a0*/  LEA.HI R10, R10, R13, RZ, 0x1 ;  /* 0x0000000d0a0a7211 */ /* 0x000fe400078f08ff */
[----:B------:R-:W-:Y:S02]  /*37b0*/  IADD3 R9, P3, PT, R9, 0x1, RZ ;  /* 0x0000000109097810 */ /* 0x000fe40007f7e0ff */
[----:B------:R-:W-:Y:S01]  /*37c0*/  @!P0 LOP3.LUT R8, R8, 0x80000000, RZ, 0x3c, !PT ;  /* 0x8000000008088812 */ /* 0x000fe200078e3cff */
[----:B------:R-:W-:Y:S01]  /*37d0*/  @P1 IMAD.MOV R10, RZ, RZ, -R10 ;  /* 0x000000ffff0a1224 */ /* 0x000fe200078e0a0a */
[----:B------:R-:W-:-:S04]  /*37e0*/  LEA.HI.X R12, R12, RZ, RZ, 0x16, P3 ;  /* 0x000000ff0c0c7211 */ /* 0x000fc800018fb4ff */
[--C-:B------:R-:W-:Y:S02]  /*37f0*/  SHF.R.U64 R9, R9, 0x1, R12.reuse ;  /* 0x0000000109097819 */ /* 0x100fe4000000120c */
[----:B------:R-:W-:Y:S02]  /*3800*/  SHF.R.U32.HI R12, RZ, 0x1, R12 ;  /* 0x00000001ff0c7819 */ /* 0x000fe4000001160c */
[----:B------:R-:W-:-:S04]  /*3810*/  IADD3 R11, P3, P4, RZ, RZ, R9 ;  /* 0x000000ffff0b7210 */ /* 0x000fc80007c7e009 */
[----:B------:R-:W-:-:S04]  /*3820*/  IADD3.X R31, PT, PT, R31, 0x3fe00000, R12, P3, P4 ;  /* 0x3fe000001f1f7810 */ /* 0x000fc80001fe840c */
[----:B------:R-:W-:-:S07]  /*3830*/  LOP3.LUT R31, R31, R8, RZ, 0xfc, !PT ;  /* 0x000000081f1f7212 */ /* 0x000fce00078efcff */
.L_x_53:
[----:B------:R-:W-:Y:S02]  /*3840*/  IMAD.MOV.U32 R19, RZ, RZ, R31 ;  /* 0x000000ffff137224 */ /* 0x000fe400078e001f */
[----:B------:R-:W-:Y:S02]  /*3850*/  IMAD.MOV.U32 R31, RZ, RZ, 0x0 ;  /* 0x00000000ff1f7424 */ /* 0x000fe400078e00ff */
[----:B------:R-:W-:Y:S02]  /*3860*/  IMAD.MOV.U32 R8, RZ, RZ, R10 ;  /* 0x000000ffff087224 */ /* 0x000fe400078e000a */
[----:B------:R-:W-:Y:S01]  /*3870*/  IMAD.MOV.U32 R18, RZ, RZ, R11 ;  /* 0x000000ffff127224 */ /* 0x000fe200078e000b */
[----:B------:R-:W-:Y:S06]  /*3880*/  RET.REL.NODEC R30 `(_Z16multiply_mix_addPsPdPf) ;  /* 0xffffffc41edc7950 */ /* 0x000fec0003c3ffff */
.L_x_60:
[----:B------:R-:W-:-:S00]  /*3890*/  BRA `(.L_x_60) ;  /* 0xfffffffc00fc7947 */ /* 0x000fc0000383ffff */
[----:B------:R-:W-:-:S00]  /*38a0*/  NOP ;  /* 0x0000000000007918 */ /* 0x000fc00000000000 */
        /* <DEDUP_REMOVED lines=13> */
.L_x_80:


//--------------------- .text._Z16multiply_and_addPdPfS0_ --------------------------
	.section	.text._Z16multiply_and_addPdPfS0_,"ax",@progbits
	.align	128
        .global         _Z16multiply_and_addPdPfS0_
        .type           _Z16multiply_and_addPdPfS0_,@function
        .size           _Z16multiply_and_addPdPfS0_,(.L_x_82 - _Z16multiply_and_addPdPfS0_)
        .other          _Z16multiply_and_addPdPfS0_,@"STO_CUDA_ENTRY STV_DEFAULT"
_Z16multiply_and_addPdPfS0_:
.text._Z16multiply_and_addPdPfS0_:
[----:B------:R-:W-:Y:S01]  /*0000*/  LDC R1, c[0x0][0x37c] ;  /* 0x0000df00ff017b82 */ /* 0x000fe20000000800 */
[----:B------:R-:W0:Y:S07]  /*0010*/  S2R R0, SR_TID.X ;  /* 0x0000000000007919 */ /* 0x000e2e0000002100 */
[----:B------:R-:W1:Y:S01]  /*0020*/  LDC.U16 R5, c[0x3][0x42] ;  /* 0x00c01080ff057b82 */ /* 0x000e620000000400 */
[----:B------:R-:W2:Y:S01]  /*0030*/  LDCU UR7, c[0x0][0x360] ;  /* 0x00006c00ff0777ac */ /* 0x000ea20008000800 */
[----:B------:R-:W-:Y:S01]  /*0040*/  BSSY.RECONVERGENT B0, `(.L_x_61) ;  /* 0x000003f000007945 */ /* 0x000fe20003800200 */
[----:B------:R-:W3:Y:S01]  /*0050*/  S2R R3, SR_TID.Y ;  /* 0x0000000000037919 */ /* 0x000ee20000002200 */
[----:B------:R-:W4:Y:S01]  /*0060*/  LDCU UR10, c[0x0][0x364] ;  /* 0x00006c80ff0a77ac */ /* 0x000f220008000800 */
[----:B------:R-:W0:Y:S03]  /*0070*/  S2R R4, SR_CTAID.Y ;  /* 0x0000000000047919 */ /* 0x000e260000002600 */
[----:B------:R-:W5:Y:S01]  /*0080*/  S2UR UR11, SR_CTAID.X ;  /* 0x00000000000b79c3 */ /* 0x000f620000002500 */
[----:B------:R-:W-:Y:S01]  /*0090*/  UMOV UR4, 0x400 ;  /* 0x0000040000047882 */ /* 0x000fe20000000000 */
[----:B------:R-:W0:Y:S06]  /*00a0*/  LDCU.64 UR8, c[0x0][0x358] ;  /* 0x00006b00ff0877ac */ /* 0x000e2c0008000a00 */
[----:B------:R-:W4:Y:S01]  /*00b0*/  S2UR UR5, SR_CgaCtaId ;  /* 0x00000000000579c3 */ /* 0x000f220000008800 */
[----:B--2---:R-:W-:-:S07]  /*00c0*/  MOV R7, UR7 ;  /* 0x0000000700077c02 */ /* 0x004fce0008000f00 */
[----:B------:R-:W2:Y:S01]  /*00d0*/  LDC R2, c[0x0][0x370] ;  /* 0x0000dc00ff027b82 */ /* 0x000ea20000000800 */
[----:B-1----:R-:W-:-:S04]  /*00e0*/  PRMT R5, R5, 0x9910, RZ ;  /* 0x0000991005057816 */ /* 0x002fc800000000ff */
[----:B------:R-:W-:Y:S01]  /*00f0*/  SHF.R.U32.HI R6, RZ, 0x1, R5 ;  /* 0x00000001ff067819 */ /* 0x000fe20000011605 */
[----:B0-----:R-:W-:-:S03]  /*0100*/  IMAD.SHL.U32 R8, R0, 0x2, RZ ;  /* 0x0000000200087824 */ /* 0x001fc600078e00ff */
[----:B------:R-:W-:Y:S01]  /*0110*/  IADD3 R9, PT, PT, -R6, UR7, RZ ;  /* 0x0000000706097c10 */ /* 0x000fe2000fffe1ff */
[----:B-----5:R-:W-:Y:S02]  /*0120*/  IMAD R14, R5, UR11, R8 ;  /* 0x0000000b050e7c24 */ /* 0x020fe4000f8e0208 */
[----:B---3--:R-:W-:-:S03]  /*0130*/  IMAD R8, R3, UR7, R0 ;  /* 0x0000000703087c24 */ /* 0x008fc6000f8e0200 */
[----:B------:R-:W-:Y:S01]  /*0140*/  ISETP.GE.U32.AND P0, PT, R14, R9, PT ;  /* 0x000000090e00720c */ /* 0x000fe20003f06070 */
[----:B----4-:R-:W-:Y:S02]  /*0150*/  ULEA UR6, UR5, UR4, 0x18 ;  /* 0x0000000405067291 */ /* 0x010fe4000f8ec0ff */
[----:B------:R-:W-:-:S04]  /*0160*/  UIADD3 UR4, UPT, UPT, UR4, 0x2000, URZ ;  /* 0x0000200004047890 */ /* 0x000fc8000fffe0ff */
[----:B------:R-:W-:Y:S01]  /*0170*/  ULEA UR4, UR5, UR4, 0x18 ;  /* 0x0000000405047291 */ /* 0x000fe2000f8ec0ff */
[----:B--2---:R-:W-:-:S04]  /*0180*/  VIADD R6, R2, 0xffffffff ;  /* 0xffffffff02067836 */ /* 0x004fc80000000000 */
[----:B------:R-:W-:Y:S01]  /*0190*/  IMAD R10, R5, R6, RZ ;  /* 0x00000006050a7224 */ /* 0x000fe200078e02ff */
[C---:B------:R-:W-:Y:S02]  /*01a0*/  LEA R5, R8.reuse, UR6, 0x3 ;  /* 0x0000000608057c11 */ /* 0x040fe4000f8e18ff */
[----:B------:R-:W-:Y:S01]  /*01b0*/  LEA R6, R8, UR4, 0x3 ;  /* 0x0000000408067c11 */ /* 0x000fe2000f8e18ff */
[----:B------:R-:W-:Y:S06]  /*01c0*/  @!P0 BRA `(.L_x_62) ;  /* 0x0000000000908947 */ /* 0x000fec0003800000 */
[----:B------:R-:W0:Y:S01]  /*01d0*/  LDC.64 R28, c[0x0][0x390] ;  /* 0x0000e400ff1c7b82 */ /* 0x000e220000000a00 */
[----:B------:R-:W-:Y:S01]  /*01e0*/  IMAD.IADD R11, R14, 0x1, -R9 ;  /* 0x000000010e0b7824 */ /* 0x000fe200078e0a09 */
[----:B------:R-:W-:Y:S01]  /*01f0*/  SHF.L.U32 R9, R8, 0x2, RZ ;  /* 0x0000000208097819 */ /* 0x000fe200000006ff */
[----:B------:R-:W-:Y:S02]  /*0200*/  IMAD R10, R7, 0x2, R10 ;  /* 0x00000002070a7824 */ /* 0x000fe400078e020a */
[----:B------:R-:W-:-:S03]  /*0210*/  IMAD R14, R4, UR10, RZ ;  /* 0x0000000a040e7c24 */ /* 0x000fc6000f8e02ff */
[----:B------:R-:W1:Y:S01]  /*0220*/  LDC.64 R12, c[0x0][0x380] ;  /* 0x0000e000ff0c7b82 */ /* 0x000e620000000a00 */
[----:B------:R-:W-:Y:S02]  /*0230*/  IMAD R11, R10, R14, R11 ;  /* 0x0000000e0a0b7224 */ /* 0x000fe400078e020b */
[----:B0-----:R-:W-:-:S04]  /*0240*/  IMAD.WIDE.U32 R28, R9, 0x4, R28 ;  /* 0x00000004091c7825 */ /* 0x001fc800078e001c */
[----:B------:R-:W-:Y:S01]  /*0250*/  IMAD R9, R10, R3, R11 ;  /* 0x000000030a097224 */ /* 0x000fe200078e020b */
[----:B------:R-:W2:Y:S03]  /*0260*/  LDG.E R17, desc[UR8][R28.64+0x4] ;  /* 0x000004081c117981 */ /* 0x000ea6000c1e1900 */
[----:B------:R-:W-:Y:S01]  /*0270*/  IMAD.SHL.U32 R9, R9, 0x2, RZ ;  /* 0x0000000209097824 */ /* 0x000fe200078e00ff */
[----:B------:R-:W3:Y:S03]  /*0280*/  LDG.E R16, desc[UR8][R28.64] ;  /* 0x000000081c107981 */ /* 0x000ee6000c1e1900 */
[C---:B-1----:R-:W-:Y:S01]  /*0290*/  IMAD.WIDE.U32 R24, R9.reuse, 0x8, R12 ;  /* 0x0000000809187825 */ /* 0x042fe200078e000c */
[----:B------:R-:W4:Y:S04]  /*02a0*/  LDG.E R22, desc[UR8][R28.64+0x8] ;  /* 0x000008081c167981 */ /* 0x000f28000c1e1900 */
[----:B------:R-:W5:Y:S01]  /*02b0*/  LDG.E.64 R10, desc[UR8][R24.64+0x8] ;  /* 0x00000808180a7981 */ /* 0x000f62000c1e1b00 */
[----:B------:R-:W-:-:S03]  /*02c0*/  VIADD R27, R9, 0x2 ;  /* 0x00000002091b7836 */ /* 0x000fc60000000000 */
[----:B------:R-:W4:Y:S04]  /*02d0*/  LDG.E R9, desc[UR8][R28.64+0xc] ;  /* 0x00000c081c097981 */ /* 0x000f28000c1e1900 */
[----:B------:R-:W4:Y:S01]  /*02e0*/  LDG.E.64 R24, desc[UR8][R24.64] ;  /* 0x0000000818187981 */ /* 0x000f22000c1e1b00 */
[----:B------:R-:W-:-:S05]  /*02f0*/  IMAD.WIDE.U32 R26, R27, 0x8, R12 ;  /* 0x000000081b1a7825 */ /* 0x000fca00078e000c */
[----:B------:R-:W4:Y:S04]  /*0300*/  LDG.E.64 R12, desc[UR8][R26.64] ;  /* 0x000000081a0c7981 */ /* 0x000f28000c1e1b00 */
[----:B------:R-:W4:Y:S01]  /*0310*/  LDG.E.64 R14, desc[UR8][R26.64+0x8] ;  /* 0x000008081a0e7981 */ /* 0x000f22000c1e1b00 */
[----:B--2---:R-:W5:Y:S08]  /*0320*/  F2F.F64.F32 R20, R17 ;  /* 0x0000001100147310 */ /* 0x004f700000201800 */
[----:B---3--:R-:W0:Y:S01]  /*0330*/  F2F.F64.F32 R16, R16 ;  /* 0x0000001000107310 */ /* 0x008e220000201800 */
[----:B-----5:R-:W-:-:S07]  /*0340*/  DMUL R18, R10, R20 ;  /* 0x000000140a127228 */ /* 0x020fce0000000000 */
[----:B----4-:R-:W1:Y:S01]  /*0350*/  F2F.F64.F32 R22, R22 ;  /* 0x0000001600167310 */ /* 0x010e620000201800 */
[C---:B------:R-:W-:Y:S02]  /*0360*/  DMUL R20, R24.reuse, R20 ;  /* 0x0000001418147228 */ /* 0x040fe40000000000 */
[----:B0-----:R-:W-:-:S06]  /*0370*/  DFMA R18, R24, R16, -R18 ;  /* 0x000000101812722b */ /* 0x001fcc0000000812 */
[----:B------:R-:W-:Y:S01]  /*0380*/  DFMA R20, R10, R16, R20 ;  /* 0x000000100a14722b */ /* 0x000fe20000000014 */
[----:B------:R-:W0:Y:S01]  /*0390*/  F2F.F64.F32 R10, R9 ;  /* 0x00000009000a7310 */ /* 0x000e220000201800 */
[----:B-1----:R-:W-:-:S06]  /*03a0*/  DFMA R18, R12, R22, R18 ;  /* 0x000000160c12722b */ /* 0x002fcc0000000012 */
[C---:B------:R-:W-:Y:S02]  /*03b0*/  DFMA R20, R14.reuse, R22, R20 ;  /* 0x000000160e14722b */ /* 0x040fe40000000014 */
[----:B0-----:R-:W-:-:S06]  /*03c0*/  DFMA R18, -R14, R10, R18 ;  /* 0x0000000a0e12722b */ /* 0x001fcc0000000112 */
[----:B------:R-:W-:Y:S01]  /*03d0*/  DFMA R20, R12, R10, R20 ;  /* 0x0000000a0c14722b */ /* 0x000fe20000000014 */
[----:B------:R1:W-:Y:S06]  /*03e0*/  STS.64 [R5], R18 ;  /* 0x0000001205007388 */ /* 0x0003ec0000000a00 */
[----:B------:R1:W-:Y:S01]  /*03f0*/  STS.64 [R6], R20 ;  /* 0x0000001406007388 */ /* 0x0003e20000000a00 */
[----:B------:R-:W-:Y:S05]  /*0400*/  BRA `(.L_x_63) ;  /* 0x0000000000087947 */ /* 0x000fea0003800000 */
.L_x_62:
[----:B------:R0:W-:Y:S04]  /*0410*/  STS.64 [R5], RZ ;  /* 0x000000ff05007388 */ /* 0x0001e80000000a00 */
[----:B------:R0:W-:Y:S02]  /*0420*/  STS.64 [R6], RZ ;  /* 0x000000ff06007388 */ /* 0x0001e40000000a00 */
.L_x_63:
[----:B------:R-:W-:Y:S05]  /*0430*/  BSYNC.RECONVERGENT B0 ;  /* 0x0000000000007941 */ /* 0x000fea0003800200 */
.L_x_61:
[----:B------:R-:W-:Y:S01]  /*0440*/  LOP3.LUT R9, R7, 0x1, RZ, 0xc0, !PT ;  /* 0x0000000107097812 */ /* 0x000fe200078ec0ff */
[----:B------:R-:W-:Y:S03]  /*0450*/  BAR.SYNC.DEFER_BLOCKING 0x0 ;  /* 0x0000000000007b1d */ /* 0x000fe60000010000 */
[----:B------:R-:W-:-:S13]  /*0460*/  ISETP.NE.U32.AND P0, PT, R9, 0x1, PT ;  /* 0x000000010900780c */ /* 0x000fda0003f05070 */
[----:B------:R-:W-:Y:S05]  /*0470*/  @!P0 BRA `(.L_x_64) ;  /* 0x00000000004c8947 */ /* 0x000fea0003800000 */
.L_x_67:
[----:B------:R-:W-:Y:S01]  /*0480*/  SHF.R.U32.HI R17, RZ, 0x1, R7 ;  /* 0x00000001ff117819 */ /* 0x000fe20000011607 */
[----:B------:R-:W-:Y:S03]  /*0490*/  BSSY.RECONVERGENT B0, `(.L_x_65) ;  /* 0x000000d000007945 */ /* 0x000fe60003800200 */
[----:B------:R-:W-:-:S13]  /*04a0*/  ISETP.GE.U32.AND P0, PT, R0, R17, PT ;  /* 0x000000110000720c */ /* 0x000fda0003f06070 */
[----:B--2---:R-:W-:Y:S05]  /*04b0*/  @P0 BRA `(.L_x_66) ;  /* 0x0000000000280947 */ /* 0x004fea0003800000 */
[C---:B------:R-:W-:Y:S01]  /*04c0*/  LEA R9, R7.reuse, R5, 0x2 ;  /* 0x0000000507097211 */ /* 0x040fe200078e10ff */
[----:B------:R-:W-:Y:S01]  /*04d0*/  LDS.64 R12, [R5] ;  /* 0x00000000050c7984 */ /* 0x000fe20000000a00 */
[----:B------:R-:W-:-:S03]  /*04e0*/  IMAD R16, R7, 0x4, R6 ;  /* 0x0000000407107824 */ /* 0x000fc600078e0206 */
[----:B------:R-:W2:Y:S02]  /*04f0*/  LDS.64 R10, [R9] ;  /* 0x00000000090a7984 */ /* 0x000ea40000000a00 */
[----:B--2---:R-:W-:-:S07]  /*0500*/  DADD R10, R10, R12 ;  /* 0x000000000a0a7229 */ /* 0x004fce000000000c */
[----:B------:R-:W-:Y:S04]  /*0510*/  STS.64 [R5], R10 ;  /* 0x0000000a05007388 */ /* 0x000fe80000000a00 */
[----:B------:R-:W-:Y:S04]  /*0520*/  LDS.64 R12, [R16] ;  /* 0x00000000100c7984 */ /* 0x000fe80000000a00 */
[----:B------:R-:W2:Y:S02]  /*0530*/  LDS.64 R14, [R6] ;  /* 0x00000000060e7984 */ /* 0x000ea40000000a00 */
[----:B--2---:R-:W-:-:S07]  /*0540*/  DADD R12, R12, R14 ;  /* 0x000000000c0c7229 */ /* 0x004fce000000000e */
[----:B------:R2:W-:Y:S04]  /*0550*/  STS.64 [R6], R12 ;  /* 0x0000000c06007388 */ /* 0x0005e80000000a00 */
.L_x_66:
[----:B------:R-:W-:Y:S05]  /*0560*/  BSYNC.RECONVERGENT B0 ;  /* 0x0000000000007941 */ /* 0x000fea0003800200 */
.L_x_65:
[----:B------:R-:W-:Y:S01]  /*0570*/  BAR.SYNC.DEFER_BLOCKING 0x0 ;  /* 0x0000000000007b1d */ /* 0x000fe20000010000 */
[----:B------:R-:W-:Y:S01]  /*0580*/  LOP3.LUT P0, RZ, R7, 0x2, RZ, 0xc0, !PT ;  /* 0x0000000207ff7812 */ /* 0x000fe2000780c0ff */
[----:B------:R-:W-:-:S12]  /*0590*/  IMAD.MOV.U32 R7, RZ, RZ, R17 ;  /* 0x000000ffff077224 */ /* 0x000fd800078e0011 */
[----:B------:R-:W-:Y:S05]  /*05a0*/  @!P0 BRA `(.L_x_67) ;  /* 0xfffffffc00b48947 */ /* 0x000fea000383ffff */
.L_x_64:
[----:B------:R-:W-:-:S05]  /*05b0*/  IMAD R9, R7, -0x33333333, RZ ;  /* 0xcccccccd07097824 */ /* 0x000fca00078e02ff */
[----:B------:R-:W-:-:S04]  /*05c0*/  ISETP.GT.U32.AND P0, PT, R9, 0x33333333, PT ;  /* 0x333333330900780c */ /* 0x000fc80003f04070 */
[----:B------:R-:W-:-:S13]  /*05d0*/  ISETP.EQ.OR P0, PT, R7, RZ, P0 ;  /* 0x000000ff0700720c */ /* 0x000fda0000702670 */
[----:B------:R-:W-:Y:S05]  /*05e0*/  @P0 BRA `(.L_x_68) ;  /* 0x0000000000a00947 */ /* 0x000fea0003800000 */
.L_x_71:
[----:B------:R-:W-:Y:S01]  /*05f0*/  IMAD.HI.U32 R9, R7, -0x33333333, RZ ;  /* 0xcccccccd07097827 */ /* 0x000fe200078e00ff */
[----:B------:R-:W-:Y:S04]  /*0600*/  BSSY.RECONVERGENT B0, `(.L_x_69) ;  /* 0x0000020000007945 */ /* 0x000fe80003800200 */
[----:B------:R-:W-:-:S04]  /*0610*/  SHF.R.U32.HI R9, RZ, 0x2, R9 ;  /* 0x00000002ff097819 */ /* 0x000fc80000011609 */
[----:B------:R-:W-:-:S13]  /*0620*/  ISETP.GE.U32.AND P0, PT, R0, R9, PT ;  /* 0x000000090000720c */ /* 0x000fda0003f06070 */
[----:B------:R-:W-:Y:S05]  /*0630*/  @P0 BRA `(.L_x_70) ;  /* 0x0000000000700947 */ /* 0x000fea0003800000 */
[C---:B------:R-:W-:Y:S01]  /*0640*/  LEA R22, R9.reuse, R5, 0x3 ;  /* 0x0000000509167211 */ /* 0x040fe200078e18ff */
[----:B------:R-:W-:Y:S04]  /*0650*/  LDS.64 R16, [R5] ;  /* 0x0000000005107984 */ /* 0x000fe80000000a00 */
[----:B-1----:R1:W3:Y:S01]  /*0660*/  LDS.64 R18, [R22] ;  /* 0x0000000016127984 */ /* 0x0022e20000000a00 */
[----:B------:R-:W-:-:S04]  /*0670*/  IMAD R24, R9, 0x8, R22 ;  /* 0x0000000809187824 */ /* 0x000fc800078e0216 */
[C---:B------:R-:W-:Y:S01]  /*0680*/  IMAD R26, R9.reuse, 0x8, R24 ;  /* 0x00000008091a7824 */ /* 0x040fe200078e0218 */
[----:B------:R4:W5:Y:S01]  /*0690*/  LDS.64 R14, [R24] ;  /* 0x00000000180e7984 */ /* 0x0009620000000a00 */
[----:B-1----:R-:W-:-:S03]  /*06a0*/  IMAD R22, R9, 0x8, R6 ;  /* 0x0000000809167824 */ /* 0x002fc600078e0206 */
[----:B--2---:R1:W2:Y:S01]  /*06b0*/  LDS.64 R12, [R26] ;  /* 0x000000001a0c7984 */ /* 0x0042a20000000a00 */
[C---:B------:R-:W-:Y:S01]  /*06c0*/  LEA R10, R9.reuse, R26, 0x3 ;  /* 0x0000001a090a7211 */ /* 0x040fe200078e18ff */
[----:B----4-:R-:W-:-:S05]  /*06d0*/  IMAD R24, R9, 0x8, R22 ;  /* 0x0000000809187824 */ /* 0x010fca00078e0216 */
[----:B------:R-:W4:Y:S01]  /*06e0*/  LDS.64 R10, [R10] ;  /* 0x000000000a0a7984 */ /* 0x000f220000000a00 */
[----:B-1----:R-:W-:-:S05]  /*06f0*/  LEA R26, R9, R24, 0x3 ;  /* 0x00000018091a7211 */ /* 0x002fca00078e18ff */
[----:B------:R-:W-:Y:S01]  /*0700*/  IMAD R23, R9, 0x8, R26 ;  /* 0x0000000809177824 */ /* 0x000fe200078e021a */
[----:B---3--:R-:W-:-:S08]  /*0710*/  DADD R16, R16, R18 ;  /* 0x0000000010107229 */ /* 0x008fd00000000012 */
[----:B-----5:R-:W-:-:S08]  /*0720*/  DADD R14, R16, R14 ;  /* 0x00000000100e7229 */ /* 0x020fd0000000000e */
[----:B--2---:R-:W-:-:S08]  /*0730*/  DADD R12, R14, R12 ;  /* 0x000000000e0c7229 */ /* 0x004fd0000000000c */
[----:B----4-:R-:W-:-:S07]  /*0740*/  DADD R20, R12, R10 ;  /* 0x000000000c147229 */ /* 0x010fce000000000a */
        /* <DEDUP_REMOVED lines=11> */
.L_x_70:
[----:B------:R-:W-:Y:S05]  /*0800*/  BSYNC.RECONVERGENT B0 ;  /* 0x0000000000007941 */ /* 0x000fea0003800200 */
.L_x_69:
[----:B---3--:R-:W-:Y:S01]  /*0810*/  IMAD R10, R9, -0x33333333, RZ ;  /* 0xcccccccd090a7824 */ /* 0x008fe200078e02ff */
[----:B------:R-:W-:Y:S01]  /*0820*/  BAR.SYNC.DEFER_BLOCKING 0x0 ;  /* 0x0000000000007b1d */ /* 0x000fe20000010000 */
[----:B------:R-:W-:Y:S01]  /*0830*/  ISETP.GT.U32.AND P1, PT, R7, 0x4, PT ;  /* 0x000000040700780c */ /* 0x000fe20003f24070 */
[----:B------:R-:W-:Y:S02]  /*0840*/  IMAD.MOV.U32 R7, RZ, RZ, R9 ;  /* 0x000000ffff077224 */ /* 0x000fe400078e0009 */
[----:B------:R-:W-:-:S13]  /*0850*/  ISETP.GE.U32.AND P0, PT, R10, 0x33333334, PT ;  /* 0x333333340a00780c */ /* 0x000fda0003f06070 */
[----:B------:R-:W-:Y:S05]  /*0860*/  @!P0 BRA P1, `(.L_x_71) ;  /* 0xfffffffc00608947 */ /* 0x000fea000083ffff */
.L_x_68:
[----:B------:R-:W-:Y:S01]  /*0870*/  ISETP.GE.U32.AND P0, PT, R7, 0x2, PT ;  /* 0x000000020700780c */ /* 0x000fe20003f06070 */
[----:B------:R-:W-:Y:S03]  /*0880*/  BSSY.RECONVERGENT B0, `(.L_x_72) ;  /* 0x000006e000007945 */ /* 0x000fe60003800200 */
[----:B------:R-:W-:-:S13]  /*0890*/  ISETP.NE.OR P0, PT, R0, RZ, !P0 ;  /* 0x000000ff0000720c */ /* 0x000fda0004705670 */
[----:B------:R-:W-:Y:S05]  /*08a0*/  @P0 BRA `(.L_x_73) ;  /* 0x0000000400ac0947 */ /* 0x000fea0003800000 */
[----:B------:R3:W4:Y:S01]  /*08b0*/  LDS.64 R10, [R5] ;  /* 0x00000000050a7984 */ /* 0x0007220000000a00 */
[C---:B------:R-:W-:Y:S01]  /*08c0*/  IADD3 R9, PT, PT, R7.reuse, -0x2, RZ ;  /* 0xfffffffe07097810 */ /* 0x040fe20007ffe0ff */
[----:B------:R-:W-:Y:S02]  /*08d0*/  VIADD R22, R7, 0xffffffff ;  /* 0xffffffff07167836 */ /* 0x000fe40000000000 */
[----:B-1----:R3:W1:Y:S01]  /*08e0*/  LDS.64 R18, [R6] ;  /* 0x0000000006127984 */ /* 0x0026620000000a00 */
[----:B------:R-:W-:Y:S01]  /*08f0*/  ISETP.GE.U32.AND P0, PT, R9, 0x7, PT ;  /* 0x000000070900780c */ /* 0x000fe20003f06070 */
[----:B------:R-:W-:Y:S01]  /*0900*/  IMAD.MOV.U32 R7, RZ, RZ, 0x1 ;  /* 0x00000001ff077424 */ /* 0x000fe200078e00ff */
[----:B------:R-:W-:-:S11]  /*0910*/  LOP3.LUT R23, R22, 0x7, RZ, 0xc0, !PT ;  /* 0x0000000716177812 */ /* 0x000fd600078ec0ff */
[----:B---3--:R-:W-:Y:S05]  /*0920*/  @!P0 BRA `(.L_x_74) ;  /* 0x0000000000c88947 */ /* 0x008fea0003800000 */
[----:B------:R-:W3:Y:S01]  /*0930*/  S2UR UR5, SR_CgaCtaId ;  /* 0x00000000000579c3 */ /* 0x000ee20000008800 */
[----:B------:R-:W-:Y:S01]  /*0940*/  UMOV UR4, 0x400 ;  /* 0x0000040000047882 */ /* 0x000fe20000000000 */
[----:B------:R-:W-:Y:S01]  /*0950*/  LOP3.LUT R26, R22, 0xfffffff8, RZ, 0xc0, !PT ;  /* 0xfffffff8161a7812 */ /* 0x000fe200078ec0ff */
[----:B------:R-:W-:Y:S01]  /*0960*/  UIADD3 UR6, UPT, UPT, UR4, 0x2000, URZ ;  /* 0x0000200004067890 */ /* 0x000fe2000fffe0ff */
[----:B------:R-:W-:Y:S02]  /*0970*/  LEA R8, R8, 0x20, 0x3 ;  /* 0x0000002008087811 */ /* 0x000fe400078e18ff */
[----:B------:R-:W-:Y:S01]  /*0980*/  MOV R7, RZ ;  /* 0x000000ff00077202 */ /* 0x000fe20000000f00 */
[----:B------:R-:W-:Y:S01]  /*0990*/  IMAD.MOV R26, RZ, RZ, -R26 ;  /* 0x000000ffff1a7224 */ /* 0x000fe200078e0a1a */
[----:B---3--:R-:W-:Y:S02]  /*09a0*/  ULEA UR4, UR5, UR4, 0x18 ;  /* 0x0000000405047291 */ /* 0x008fe4000f8ec0ff */
[----:B------:R-:W-:-:S04]  /*09b0*/  ULEA UR6, UR5, UR6, 0x18 ;  /* 0x0000000605067291 */ /* 0x000fc8000f8ec0ff */
[C---:B------:R-:W-:Y:S02]  /*09c0*/  VIADD R24, R8.reuse, UR4 ;  /* 0x0000000408187c36 */ /* 0x040fe40008000000 */
[----:B------:R-:W-:-:S07]  /*09d0*/  IADD3 R25, PT, PT, R8, UR6, RZ ;  /* 0x0000000608197c10 */ /* 0x000fce000fffe0ff */
.L_x_75:
[----:B------:R-:W4:Y:S01]  /*09e0*/  LDS.64 R8, [R24+-0x18] ;  /* 0xffffe80018087984 */ /* 0x000f220000000a00 */
[----:B------:R-:W-:Y:S02]  /*09f0*/  VIADD R26, R26, 0x8 ;  /* 0x000000081a1a7836 */ /* 0x000fe40000000000 */
[----:B------:R-:W-:Y:S01]  /*0a00*/  VIADD R7, R7, 0x8 ;  /* 0x0000000807077836 */ /* 0x000fe20000000000 */
[----:B------:R-:W1:Y:S02]  /*0a10*/  LDS.64 R14, [R25+-0x18] ;  /* 0xffffe800190e7984 */ /* 0x000e640000000a00 */
[----:B------:R-:W-:Y:S02]  /*0a20*/  ISETP.NE.AND P0, PT, R26, RZ, PT ;  /* 0x000000ff1a00720c */ /* 0x000fe40003f05270 */
[----:B--2---:R-:W2:Y:S04]  /*0a30*/  LDS.64 R12, [R24+-0x10] ;  /* 0xfffff000180c7984 */ /* 0x004ea80000000a00 */
[----:B------:R-:W3:Y:S04]  /*0a40*/  LDS.64 R16, [R25+-0x10] ;  /* 0xfffff00019107984 */ /* 0x000ee80000000a00 */
[----:B------:R-:W5:Y:S01]  /*0a50*/  LDS.64 R20, [R24+-0x8] ;  /* 0xfffff80018147984 */ /* 0x000f620000000a00 */
[----:B----4-:R-:W-:-:S03]  /*0a60*/  DADD R10, R8, R10 ;  /* 0x00000000080a7229 */ /* 0x010fc6000000000a */
[----:B------:R-:W4:Y:S01]  /*0a70*/  LDS.64 R8, [R25+-0x8] ;  /* 0xfffff80019087984 */ /* 0x000f220000000a00 */
[----:B-1----:R-:W-:-:S03]  /*0a80*/  DADD R14, R14, R18 ;  /* 0x000000000e0e7229 */ /* 0x002fc60000000012 */
[----:B------:R-:W-:Y:S01]  /*0a90*/  LDS.64 R18, [R24+0x8] ;  /* 0x0000080018127984 */ /* 0x000fe20000000a00 */
[----:B--2---:R-:W-:-:S03]  /*0aa0*/  DADD R12, R10, R12 ;  /* 0x000000000a0c7229 */ /* 0x004fc6000000000c */
[----:B------:R-:W1:Y:S01]  /*0ab0*/  LDS.64 R10, [R24] ;  /* 0x00000000180a7984 */ /* 0x000e620000000a00 */
[----:B---3--:R-:W-:-:S03]  /*0ac0*/  DADD R16, R14, R16 ;  /* 0x000000000e107229 */ /* 0x008fc60000000010 */
[----:B------:R-:W2:Y:S01]  /*0ad0*/  LDS.64 R14, [R25] ;  /* 0x00000000190e7984 */ /* 0x000ea20000000a00 */
[----:B-----5:R-:W-:-:S03]  /*0ae0*/  DADD R20, R12, R20 ;  /* 0x000000000c147229 */ /* 0x020fc60000000014 */
[----:B------:R-:W3:Y:S01]  /*0af0*/  LDS.64 R12, [R25+0x8] ;  /* 0x00000800190c7984 */ /* 0x000ee20000000a00 */
[----:B----4-:R-:W-:-:S03]  /*0b00*/  DADD R8, R16, R8 ;  /* 0x0000000010087229 */ /* 0x010fc60000000008 */
[----:B------:R-:W4:Y:S01]  /*0b10*/  LDS.64 R16, [R24+0x10] ;  /* 0x0000100018107984 */ /* 0x000f220000000a00 */
[----:B-1----:R-:W-:-:S03]  /*0b20*/  DADD R10, R20, R10 ;  /* 0x00000000140a7229 */ /* 0x002fc6000000000a */
[----:B------:R-:W-:Y:S01]  /*0b30*/  LDS.64 R20, [R25+0x20] ;  /* 0x0000200019147984 */ /* 0x000fe20000000a00 */
[----:B--2---:R-:W-:-:S03]  /*0b40*/  DADD R14, R8, R14 ;  /* 0x00000000080e7229 */ /* 0x004fc6000000000e */
[----:B------:R-:W1:Y:S01]  /*0b50*/  LDS.64 R8, [R25+0x10] ;  /* 0x0000100019087984 */ /* 0x000e620000000a00 */
[----:B------:R-:W-:-:S03]  /*0b60*/  DADD R18, R10, R18 ;  /* 0x000000000a127229 */ /* 0x000fc60000000012 */
[----:B------:R-:W2:Y:S01]  /*0b70*/  LDS.64 R10, [R24+0x18] ;  /* 0x00001800180a7984 */ /* 0x000ea20000000a00 */
[----:B---3--:R-:W-:-:S03]  /*0b80*/  DADD R12, R14, R12 ;  /* 0x000000000e0c7229 */ /* 0x008fc6000000000c */
[----:B------:R3:W5:Y:S02]  /*0b90*/  LDS.64 R14, [R25+0x18] ;  /* 0x00001800190e7984 */ /* 0x0007640000000a00 */
[----:B---3--:R-:W-:Y:S01]  /*0ba0*/  VIADD R25, R25, 0x40 ;  /* 0x0000004019197836 */ /* 0x008fe20000000000 */
[----:B----4-:R-:W-:Y:S01]  /*0bb0*/  DADD R16, R18, R16 ;  /* 0x0000000012107229 */ /* 0x010fe20000000010 */
[----:B------:R3:W4:Y:S02]  /*0bc0*/  LDS.64 R18, [R24+0x20] ;  /* 0x0000200018127984 */ /* 0x0007240000000a00 */
[----:B---3--:R-:W-:Y:S01]  /*0bd0*/  IADD3 R24, PT, PT, R24, 0x40, RZ ;  /* 0x0000004018187810 */ /* 0x008fe20007ffe0ff */
[----:B-1----:R-:W-:-:S04]  /*0be0*/  DADD R8, R12, R8 ;  /* 0x000000000c087229 */ /* 0x002fc80000000008 */
[----:B--2---:R-:W-:-:S04]  /*0bf0*/  DADD R10, R16, R10 ;  /* 0x00000000100a7229 */ /* 0x004fc8000000000a */
[----:B-----5:R-:W-:-:S04]  /*0c00*/  DADD R8, R8, R14 ;  /* 0x0000000008087229 */ /* 0x020fc8000000000e */
[----:B----4-:R-:W-:-:S04]  /*0c10*/  DADD R10, R10, R18 ;  /* 0x000000000a0a7229 */ /* 0x010fc80000000012 */
[----:B------:R-:W-:Y:S01]  /*0c20*/  DADD R18, R8, R20 ;  /* 0x0000000008127229 */ /* 0x000fe20000000014 */
[----:B------:R-:W-:Y:S10]  /*0c30*/  @P0 BRA `(.L_x_75) ;  /* 0xfffffffc00680947 */ /* 0x000ff4000383ffff */
[----:B------:R-:W-:-:S07]  /*0c40*/  VIADD R7, R7, 0x1 ;  /* 0x0000000107077836 */ /* 0x000fce0000000000 */
.L_x_74:
[----:B------:R-:W-:-:S13]  /*0c50*/  ISETP.NE.AND P0, PT, R23, RZ, PT ;  /* 0x000000ff1700720c */ /* 0x000fda0003f05270 */
[----:B------:R-:W-:Y:S05]  /*0c60*/  @!P0 BRA `(.L_x_76) ;  /* 0x0000000000b48947 */ /* 0x000fea0003800000 */
[----:B------:R-:W-:Y:S02]  /*0c70*/  ISETP.GE.U32.AND P0, PT, R23, 0x4, PT ;  /* 0x000000041700780c */ /* 0x000fe40003f06070 */
[----:B------:R-:W-:-:S04]  /*0c80*/  LOP3.LUT R24, R22, 0x3, RZ, 0xc0, !PT ;  /* 0x0000000316187812 */ /* 0x000fc800078ec0ff */
[----:B------:R-:W-:-:S07]  /*0c90*/  ISETP.NE.AND P1, PT, R24, RZ, PT ;  /* 0x000000ff1800720c */ /* 0x000fce0003f25270 */
[----:B------:R-:W-:Y:S06]  /*0ca0*/  @!P0 BRA `(.L_x_77) ;  /* 0x00000000004c8947 */ /* 0x000fec0003800000 */
[C---:B------:R-:W-:Y:S01]  /*0cb0*/  LEA R25, R7.reuse, R5, 0x3 ;  /* 0x0000000507197211 */ /* 0x040fe200078e18ff */
[C---:B------:R-:W-:Y:S02]  /*0cc0*/  IMAD R23, R7.reuse, 0x8, R6 ;  /* 0x0000000807177824 */ /* 0x040fe400078e0206 */
[----:B------:R-:W-:Y:S02]  /*0cd0*/  VIADD R7, R7, 0x4 ;  /* 0x0000000407077836 */ /* 0x000fe40000000000 */
[----:B------:R-:W4:Y:S04]  /*0ce0*/  LDS.64 R16, [R25] ;  /* 0x0000000019107984 */ /* 0x000f280000000a00 */
[----:B------:R-:W1:Y:S04]  /*0cf0*/  LDS.64 R26, [R23] ;  /* 0x00000000171a7984 */ /* 0x000e680000000a00 */
[----:B--2---:R-:W2:Y:S04]  /*0d00*/  LDS.64 R12, [R25+0x8] ;  /* 0x00000800190c7984 */ /* 0x004ea80000000a00 */
[----:B------:R-:W3:Y:S04]  /*0d10*/  LDS.64 R8, [R23+0x8] ;  /* 0x0000080017087984 */ /* 0x000ee80000000a00 */
[----:B------:R-:W5:Y:S04]  /*0d20*/  LDS.64 R14, [R25+0x10] ;  /* 0x00001000190e7984 */ /* 0x000f680000000a00 */
[----:B------:R-:W-:Y:S01]  /*0d30*/  LDS.64 R20, [R25+0x18] ;  /* 0x0000180019147984 */ /* 0x000fe20000000a00 */
[----:B----4-:R-:W-:-:S03]  /*0d40*/  DADD R16, R10, R16 ;  /* 0x000000000a107229 */ /* 0x010fc60000000010 */
[----:B------:R-:W4:Y:S01]  /*0d50*/  LDS.64 R10, [R23+0x10] ;  /* 0x00001000170a7984 */ /* 0x000f220000000a00 */
[----:B-1----:R-:W-:-:S03]  /*0d60*/  DADD R26, R18, R26 ;  /* 0x00000000121a7229 */ /* 0x002fc6000000001a */
[----:B------:R-:W1:Y:S01]  /*0d70*/  LDS.64 R18, [R23+0x18] ;  /* 0x0000180017127984 */ /* 0x000e620000000a00 */
[----:B--2---:R-:W-:-:S04]  /*0d80*/  DADD R12, R16, R12 ;  /* 0x00000000100c7229 */ /* 0x004fc8000000000c */
[----:B---3--:R-:W-:-:S04]  /*0d90*/  DADD R8, R26, R8 ;  /* 0x000000001a087229 */ /* 0x008fc80000000008 */
[----:B-----5:R-:W-:-:S04]  /*0da0*/  DADD R12, R12, R14 ;  /* 0x000000000c0c7229 */ /* 0x020fc8000000000e */
[----:B----4-:R-:W-:-:S04]  /*0db0*/  DADD R8, R8, R10 ;  /* 0x0000000008087229 */ /* 0x010fc8000000000a */
[----:B------:R-:W-:-:S04]  /*0dc0*/  DADD R10, R12, R20 ;  /* 0x000000000c0a7229 */ /* 0x000fc80000000014 */
[----:B-1----:R-:W-:-:S11]  /*0dd0*/  DADD R18, R8, R18 ;  /* 0x0000000008127229 */ /* 0x002fd60000000012 */
.L_x_77:
[----:B------:R-:W-:Y:S05]  /*0de0*/  @!P1 BRA `(.L_x_76) ;  /* 0x0000000000549947 */ /* 0x000fea0003800000 */
[----:B------:R-:W-:Y:S02]  /*0df0*/  ISETP.NE.AND P0, PT, R24, 0x1, PT ;  /* 0x000000011800780c */ /* 0x000fe40003f05270 */
[----:B------:R-:W-:-:S04]  /*0e00*/  LOP3.LUT R22, R22, 0x1, RZ, 0xc0, !PT ;  /* 0x0000000116167812 */ /* 0x000fc800078ec0ff */
[----:B------:R-:W-:-:S07]  /*0e10*/  ISETP.NE.U32.AND P1, PT, R22, 0x1, PT ;  /* 0x000000011600780c */ /* 0x000fce0003f25070 */
[----:B------:R-:W-:Y:S06]  /*0e20*/  @!P0 BRA `(.L_x_78) ;  /* 0x00000000002c8947 */ /* 0x000fec0003800000 */
[C---:B------:R-:W-:Y:S01]  /*0e30*/  LEA R20, R7.reuse, R5, 0x3 ;  /* 0x0000000507147211 */ /* 0x040fe200078e18ff */
[C---:B------:R-:W-:Y:S02]  /*0e40*/  IMAD R21, R7.reuse, 0x8, R6 ;  /* 0x0000000807157824 */ /* 0x040fe400078e0206 */
[----:B------:R-:W-:Y:S02]  /*0e50*/  VIADD R7, R7, 0x2 ;  /* 0x0000000207077836 */ /* 0x000fe40000000000 */
[----:B------:R-:W4:Y:S04]  /*0e60*/  LDS.64 R16, [R20] ;  /* 0x0000000014107984 */ /* 0x000f280000000a00 */
[----:B------:R-:W1:Y:S04]  /*0e70*/  LDS.64 R14, [R21] ;  /* 0x00000000150e7984 */ /* 0x000e680000000a00 */
[----:B--2---:R-:W2:Y:S04]  /*0e80*/  LDS.64 R12, [R20+0x8] ;  /* 0x00000800140c7984 */ /* 0x004ea80000000a00 */
[----:B------:R-:W3:Y:S01]  /*0e90*/  LDS.64 R8, [R21+0x8] ;  /* 0x0000080015087984 */ /* 0x000ee20000000a00 */
[----:B----4-:R-:W-:-:S02]  /*0ea0*/  DADD R10, R10, R16 ;  /* 0x000000000a0a7229 */ /* 0x010fc40000000010 */
[----:B-1----:R-:W-:-:S06]  /*0eb0*/  DADD R14, R18, R14 ;  /* 0x00000000120e7229 */ /* 0x002fcc000000000e */
[----:B--2---:R-:W-:Y:S02]  /*0ec0*/  DADD R10, R10, R12 ;  /* 0x000000000a0a7229 */ /* 0x004fe4000000000c */
[----:B---3--:R-:W-:-:S11]  /*0ed0*/  DADD R18, R14, R8 ;  /* 0x000000000e127229 */ /* 0x008fd60000000008 */
.L_x_78:
[C---:B------:R-:W-:Y:S01]  /*0ee0*/  @!P1 LEA R8, R7.reuse, R5, 0x3 ;  /* 0x0000000507089211 */ /* 0x040fe200078e18ff */
[----:B--2---:R-:W-:-:S05]  /*0ef0*/  @!P1 IMAD R12, R7, 0x8, R6 ;  /* 0x00000008070c9824 */ /* 0x004fca00078e0206 */
[----:B------:R-:W4:Y:S04]  /*0f00*/  @!P1 LDS.64 R8, [R8] ;  /* 0x0000000008089984 */ /* 0x000f280000000a00 */
[----:B------:R-:W1:Y:S01]  /*0f10*/  @!P1 LDS.64 R12, [R12] ;  /* 0x000000000c0c9984 */ /* 0x000e620000000a00 */
[----:B----4-:R-:W-:Y:S02]  /*0f20*/  @!P1 DADD R10, R10, R8 ;  /* 0x000000000a0a9229 */ /* 0x010fe40000000008 */
[----:B-1----:R-:W-:-:S11]  /*0f30*/  @!P1 DADD R18, R18, R12 ;  /* 0x0000000012129229 */ /* 0x002fd6000000000c */
.L_x_76:
[----:B----4-:R3:W-:Y:S04]  /*0f40*/  STS.64 [R5], R10 ;  /* 0x0000000a05007388 */ /* 0x0107e80000000a00 */
[----:B-1----:R3:W-:Y:S02]  /*0f50*/  STS.64 [R6], R18 ;  /* 0x0000001206007388 */ /* 0x0027e40000000a00 */
.L_x_73:
[----:B------:R-:W-:Y:S05]  /*0f60*/  BSYNC.RECONVERGENT B0 ;  /* 0x0000000000007941 */ /* 0x000fea0003800200 */
.L_x_72:
[----:B------:R-:W-:Y:S01]  /*0f70*/  BAR.SYNC.DEFER_BLOCKING 0x0 ;  /* 0x0000000000007b1d */ /* 0x000fe20000010000 */
[----:B------:R-:W-:-:S13]  /*0f80*/  ISETP.NE.AND P0, PT, R0, RZ, PT ;  /* 0x000000ff0000720c */ /* 0x000fda0003f05270 */
[----:B------:R-:W-:Y:S05]  /*0f90*/  @P0 EXIT ;  /* 0x000000000000094d */ /* 0x000fea0003800000 */
[----:B------:R-:W4:Y:S01]  /*0fa0*/  LDS.64 R8, [R5] ;  /* 0x0000000005087984 */ /* 0x000f220000000a00 */
[----:B---3--:R-:W3:Y:S01]  /*0fb0*/  LDC.64 R10, c[0x0][0x388] ;  /* 0x0000e200ff0a7b82 */ /* 0x008ee20000000a00 */
[----:B--2---:R-:W-:Y:S02]  /*0fc0*/  IMAD R13, R4, UR10, RZ ;  /* 0x0000000a040d7c24 */ /* 0x004fe4000f8e02ff */
[----:B01----:R-:W0:Y:S02]  /*0fd0*/  LDS.64 R6, [R6] ;  /* 0x0000000006067984 */ /* 0x003e240000000a00 */
[----:B------:R-:W-:-:S04]  /*0fe0*/  IMAD R0, R13, R2, UR11 ;  /* 0x0000000b0d007e24 */ /* 0x000fc8000f8e0202 */
[----:B------:R-:W-:-:S05]  /*0ff0*/  IMAD R3, R3, R2, R0 ;  /* 0x0000000203037224 */ /* 0x000fca00078e0200 */
[----:B------:R-:W-:-:S05]  /*1000*/  SHF.L.U32 R3, R3, 0x1, RZ ;  /* 0x0000000103037819 */ /* 0x000fca00000006ff */
[----:B---3--:R-:W-:Y:S01]  /*1010*/  IMAD.WIDE.U32 R2, R3, 0x4, R10 ;  /* 0x0000000403027825 */ /* 0x008fe200078e000a */
[----:B----4-:R-:W1:Y:S08]  /*1020*/  F2F.F32.F64 R9, R8 ;  /* 0x0000000800097310 */ /* 0x010e700000301000 */
[----:B0-----:R-:W0:Y:S01]  /*1030*/  F2F.F32.F64 R7, R6 ;  /* 0x0000000600077310 */ /* 0x001e220000301000 */
[----:B-1----:R-:W-:Y:S04]  /*1040*/  STG.E desc[UR8][R2.64], R9 ;  /* 0x0000000902007986 */ /* 0x002fe8000c101908 */
[----:B0-----:R-:W-:Y:S01]  /*1050*/  STG.E desc[UR8][R2.64+0x4], R7 ;  /* 0x0000040702007986 */ /* 0x001fe2000c101908 */
[----:B------:R-:W-:Y:S05]  /*1060*/  EXIT ;  /* 0x000000000000794d */ /* 0x000fea0003800000 */
.L_x_79:
        /* <DEDUP_REMOVED lines=9> */
.L_x_82:


//--------------------- .nv.global.init           --------------------------
	.section	.nv.global.init,"aw",@progbits
	.align	16
.nv.global.init:
	.type		__cudart_sin_cos_coeffs,@object
	.size		__cudart_sin_cos_coeffs,(__cudart_i2opi_d - __cudart_sin_cos_coeffs)
__cudart_sin_cos_coeffs:
        /*0000*/ 	.byte	0x46, 0xd2, 0xb0, 0x2c, 0xf1, 0xe5, 0x5a, 0xbe, 0x92, 0xe3, 0xac, 0x69, 0xe3, 0x1d, 0xc7, 0x3e
        /*0010*/ 	.byte	0xa1, 0x62, 0xdb, 0x19, 0xa0, 0x01, 0x2a, 0xbf, 0x18, 0x08, 0x11, 0x11, 0x11, 0x11, 0x81, 0x3f
        /*0020*/ 	.byte	0x54, 0x55, 0x55, 0x55, 0x55, 0x55, 0xc5, 0xbf, 0x00, 0x00, 0x00, 0x00, 0x00, 0x00, 0x00, 0x00
        /*0030*/ 	.byte	0x00, 0x00, 0x00, 0x00, 0x00, 0x00, 0x00, 0x00, 0x64, 0x81, 0xfd, 0x20, 0x83, 0xff, 0xa8, 0xbd
        /*0040*/ 	.byte	0x28, 0x85, 0xef, 0xc1, 0xa7, 0xee, 0x21, 0x3e, 0xd9, 0xe6, 0x06, 0x8e, 0x4f, 0x7e, 0x92, 0xbe
        /*0050*/ 	.byte	0xe9, 0xbc, 0xdd, 0x19, 0xa0, 0x01, 0xfa, 0x3e, 0x47, 0x5d, 0xc1, 0x16, 0x6c, 0xc1, 0x56, 0xbf
        /*0060*/ 	.byte	0x51, 0x55, 0x55, 0x55, 0x55, 0x55, 0xa5, 0x3f, 0x00, 0x00, 0x00, 0x00, 0x00, 0x00, 0xe0, 0xbf
        /*0070*/ 	.byte	0x00, 0x00, 0x00, 0x00, 0x00, 0x00, 0xf0, 0x3f, 0x00, 0x00, 0x00, 0x00, 0x00, 0x00, 0x00, 0x00
	.type		__cudart_i2opi_d,@object
	.size		__cudart_i2opi_d,(.L_2 - __cudart_i2opi_d)
__cudart_i2opi_d:
        /* <DEDUP_REMOVED lines=9> */
.L_2:


//--------------------- .nv.shared._Z16multiply_mix_addPsPdPf --------------------------
	.section	.nv.shared._Z16multiply_mix_addPsPdPf,"aw",@nobits
	.sectionflags	@""
	.align	8
.nv.shared._Z16multiply_mix_addPsPdPf:
	.zero		17408


//--------------------- .nv.shared.reserved.0     --------------------------
	.section	.nv.shared.reserved.0,"aw",@nobits
	.weak		__nv_reservedSMEM_offset_0_alias
	.size		__nv_reservedSMEM_offset_0_alias, 0, 64
	.other		__nv_reservedSMEM_offset_0_alias,@"STO_CUDA_RESERVED_SHARED STV_DEFAULT"
__nv_reservedSMEM_offset_0_alias:
	.zero		0
	.zero		64


//--------------------- .nv.shared._Z16multiply_and_addPdPfS0_ --------------------------
	.section	.nv.shared._Z16multiply_and_addPdPfS0_,"aw",@nobits
	.sectionflags	@""
	.align	8
.nv.shared._Z16multiply_and_addPdPfS0_:
	.zero		17408


//--------------------- .nv.constant0._Z16multiply_mix_addPsPdPf --------------------------
	.section	.nv.constant0._Z16multiply_mix_addPsPdPf,"a",@progbits
	.sectionflags	@""
	.align	4
.nv.constant0._Z16multiply_mix_addPsPdPf:
	.zero		920


//--------------------- .nv.constant0._Z16multiply_and_addPdPfS0_ --------------------------
	.section	.nv.constant0._Z16multiply_and_addPdPfS0_,"a",@progbits
	.sectionflags	@""
	.align	4
.nv.constant0._Z16multiply_and_addPdPfS0_:
	.zero		920


//--------------------- SYMBOLS --------------------------

	.type		.nv.reservedSmem.offset0,@object
	.size		.nv.reservedSmem.offset0,0x4
	.type		.nv.reservedSmem.cap,@object
	.size		.nv.reservedSmem.cap,0x4
